	.target	sm_90a

	.elftype	@"ET_EXEC"


//--------------------- .note.nv.tkinfo           --------------------------
	.section	.note.nv.tkinfo,"",@"SHT_NOTE"
	.sectionflags	@"SHF_NOTE_NV_TKINFO"
	.tkinfo
        /*0018*/ 	.word	0x00000002
        /*0030*/ 	.string	""
        /*0030*/ 	.string	"ptxas"
        /*0030*/ 	.string	"Cuda compilation tools, release 13.0, V13.0.88"
        /*0030*/ 	.string	"Build cuda_13.0.r13.0/compiler.36424714_0"
        /*0030*/ 	.string	"-arch sm_90a -m 64 "



//--------------------- .note.nv.cuinfo           --------------------------
	.section	.note.nv.cuinfo,"",@"SHT_NOTE"
	.sectionflags	@"SHF_NOTE_NV_CUINFO"
        /*0018*/ 	.short	0x0002
        /*001a*/ 	.short	0x005a
        /*001c*/ 	.short	0x0082
	.zero		2


//--------------------- .nv.info                  --------------------------
	.section	.nv.info,"",@"SHT_CUDA_INFO"
	.align	4


	//----- nvinfo : EIATTR_REGCOUNT
	.align		4
        /*0000*/ 	.byte	0x04, 0x2f
        /*0002*/ 	.short	(.L_15 - .L_14)
	.align		4
.L_14:
        /*0004*/ 	.word	index@(_ZN7cutlass13device_kernelINS_4gemm6kernel13GemmUniversalIN4cute5tupleIJiiiiEEENS1_10collective13CollectiveMmaINS1_34MainloopSm90TmaGmmaWarpSpecializedILi4ENS5_IJNS4_1CILi1EEESB_SB_EEENS1_35KernelTmaWarpSpecializedCooperativeEEENS5_IJNSA_ILi128EEENSA_ILi64EEESG_EEEfNS5_IJlSB_lEEEfSI_NS4_8TiledMMAINS4_8MMA_AtomIJNS4_4SM904GMMA29MMA_64x64x8_F32TF32TF32_SS_TNILNSM_7ScaleInE1ELSO_1EEEEEENS4_6LayoutINS5_IJNSA_ILi2EEESB_SB_EEENS5_IJSB_NSA_ILi0EEESU_EEEEENS5_IJNS4_10UnderscoreESX_SX_EEEEENS4_13SM90_TMA_LOADENS4_14ComposedLayoutINS4_7SwizzleILi3ELi4ELi3EEENS4_18smem_ptr_flag_bitsILi32EEENSR_INS5_IJNSA_ILi8EEENSA_ILi32EEEEEENS5_IJS17_SB_EEEEEEEvNS4_8identityES10_S1B_vS1C_EENS_8epilogue10collective6detail29Sm90TmaWarpSpecializedAdapterINS1F_15DefaultEpilogueIfSI_SI_NS1E_6thread17LinearCombinationIfLi1EffLNS1J_9ScaleType4KindE0ELNS_15FloatRoundStyleE2EfEENS1_15EpilogueDefaultEEEEEvvEEEEvNT_6ParamsE)
        /*0008*/ 	.word	0x000000a8


	//----- nvinfo : EIATTR_FRAME_SIZE
	.align		4
.L_15:
        /*000c*/ 	.byte	0x04, 0x11
        /*000e*/ 	.short	(.L_17 - .L_16)
	.align		4
.L_16:
        /*0010*/ 	.word	index@(_ZN7cutlass13device_kernelINS_4gemm6kernel13GemmUniversalIN4cute5tupleIJiiiiEEENS1_10collective13CollectiveMmaINS1_34MainloopSm90TmaGmmaWarpSpecializedILi4ENS5_IJNS4_1CILi1EEESB_SB_EEENS1_35KernelTmaWarpSpecializedCooperativeEEENS5_IJNSA_ILi128EEENSA_ILi64EEESG_EEEfNS5_IJlSB_lEEEfSI_NS4_8TiledMMAINS4_8MMA_AtomIJNS4_4SM904GMMA29MMA_64x64x8_F32TF32TF32_SS_TNILNSM_7ScaleInE1ELSO_1EEEEEENS4_6LayoutINS5_IJNSA_ILi2EEESB_SB_EEENS5_IJSB_NSA_ILi0EEESU_EEEEENS5_IJNS4_10UnderscoreESX_SX_EEEEENS4_13SM90_TMA_LOADENS4_14ComposedLayoutINS4_7SwizzleILi3ELi4ELi3EEENS4_18smem_ptr_flag_bitsILi32EEENSR_INS5_IJNSA_ILi8EEENSA_ILi32EEEEEENS5_IJS17_SB_EEEEEEEvNS4_8identityES10_S1B_vS1C_EENS_8epilogue10collective6detail29Sm90TmaWarpSpecializedAdapterINS1F_15DefaultEpilogueIfSI_SI_NS1E_6thread17LinearCombinationIfLi1EffLNS1J_9ScaleType4KindE0ELNS_15FloatRoundStyleE2EfEENS1_15EpilogueDefaultEEEEEvvEEEEvNT_6ParamsE)
        /*0014*/ 	.word	0x00000000


	//----- nvinfo : EIATTR_MIN_STACK_SIZE
	.align		4
.L_17:
        /*0018*/ 	.byte	0x04, 0x12
        /*001a*/ 	.short	(.L_19 - .L_18)
	.align		4
.L_18:
        /*001c*/ 	.word	index@(_ZN7cutlass13device_kernelINS_4gemm6kernel13GemmUniversalIN4cute5tupleIJiiiiEEENS1_10collective13CollectiveMmaINS1_34MainloopSm90TmaGmmaWarpSpecializedILi4ENS5_IJNS4_1CILi1EEESB_SB_EEENS1_35KernelTmaWarpSpecializedCooperativeEEENS5_IJNSA_ILi128EEENSA_ILi64EEESG_EEEfNS5_IJlSB_lEEEfSI_NS4_8TiledMMAINS4_8MMA_AtomIJNS4_4SM904GMMA29MMA_64x64x8_F32TF32TF32_SS_TNILNSM_7ScaleInE1ELSO_1EEEEEENS4_6LayoutINS5_IJNSA_ILi2EEESB_SB_EEENS5_IJSB_NSA_ILi0EEESU_EEEEENS5_IJNS4_10UnderscoreESX_SX_EEEEENS4_13SM90_TMA_LOADENS4_14ComposedLayoutINS4_7SwizzleILi3ELi4ELi3EEENS4_18smem_ptr_flag_bitsILi32EEENSR_INS5_IJNSA_ILi8EEENSA_ILi32EEEEEENS5_IJS17_SB_EEEEEEEvNS4_8identityES10_S1B_vS1C_EENS_8epilogue10collective6detail29Sm90TmaWarpSpecializedAdapterINS1F_15DefaultEpilogueIfSI_SI_NS1E_6thread17LinearCombinationIfLi1EffLNS1J_9ScaleType4KindE0ELNS_15FloatRoundStyleE2EfEENS1_15EpilogueDefaultEEEEEvvEEEEvNT_6ParamsE)
        /*0020*/ 	.word	0x00000000
.L_19:


//--------------------- .nv.compat                --------------------------
	.section	.nv.compat,"",@"SHT_CUDA_COMPAT_INFO"
	.align	4
        /*0000*/ 	.byte	0x02, 0x09, 0x01, 0x00, 0x02, 0x02, 0x04, 0x00, 0x02, 0x05, 0x05, 0x00, 0x03, 0x07, 0x01, 0x01
        /*0010*/ 	.byte	0x02, 0x03, 0x01, 0x00, 0x02, 0x06, 0x01, 0x00, 0x04, 0x0b, 0x08, 0x00, 0x00, 0x00, 0x00, 0x00
        /*0020*/ 	.byte	0x00, 0x00, 0x00, 0x00


//--------------------- .nv.info._ZN7cutlass13device_kernelINS_4gemm6kernel13GemmUniversalIN4cute5tupleIJiiiiEEENS1_10collective13CollectiveMmaINS1_34MainloopSm90TmaGmmaWarpSpecializedILi4ENS5_IJNS4_1CILi1EEESB_SB_EEENS1_35KernelTmaWarpSpecializedCooperativeEEENS5_IJNSA_ILi128EEENSA_ILi64EEESG_EEEfNS5_IJlSB_lEEEfSI_NS4_8TiledMMAINS4_8MMA_AtomIJNS4_4SM904GMMA29MMA_64x64x8_F32TF32TF32_SS_TNILNSM_7ScaleInE1ELSO_1EEEEEENS4_6LayoutINS5_IJNSA_ILi2EEESB_SB_EEENS5_IJSB_NSA_ILi0EEESU_EEEEENS5_IJNS4_10UnderscoreESX_SX_EEEEENS4_13SM90_TMA_LOADENS4_14ComposedLayoutINS4_7SwizzleILi3ELi4ELi3EEENS4_18smem_ptr_flag_bitsILi32EEENSR_INS5_IJNSA_ILi8EEENSA_ILi32EEEEEENS5_IJS17_SB_EEEEEEEvNS4_8identityES10_S1B_vS1C_EENS_8epilogue10collective6detail29Sm90TmaWarpSpecializedAdapterINS1F_15DefaultEpilogueIfSI_SI_NS1E_6thread17LinearCombinationIfLi1EffLNS1J_9ScaleType4KindE0ELNS_15FloatRoundStyleE2EfEENS1_15EpilogueDefaultEEEEEvvEEEEvNT_6ParamsE --------------------------
	.section	.nv.info._ZN7cutlass13device_kernelINS_4gemm6kernel13GemmUniversalIN4cute5tupleIJiiiiEEENS1_10collective13CollectiveMmaINS1_34MainloopSm90TmaGmmaWarpSpecializedILi4ENS5_IJNS4_1CILi1EEESB_SB_EEENS1_35KernelTmaWarpSpecializedCooperativeEEENS5_IJNSA_ILi128EEENSA_ILi64EEESG_EEEfNS5_IJlSB_lEEEfSI_NS4_8TiledMMAINS4_8MMA_AtomIJNS4_4SM904GMMA29MMA_64x64x8_F32TF32TF32_SS_TNILNSM_7ScaleInE1ELSO_1EEEEEENS4_6LayoutINS5_IJNSA_ILi2EEESB_SB_EEENS5_IJSB_NSA_ILi0EEESU_EEEEENS5_IJNS4_10UnderscoreESX_SX_EEEEENS4_13SM90_TMA_LOADENS4_14ComposedLayoutINS4_7SwizzleILi3ELi4ELi3EEENS4_18smem_ptr_flag_bitsILi32EEENSR_INS5_IJNSA_ILi8EEENSA_ILi32EEEEEENS5_IJS17_SB_EEEEEEEvNS4_8identityES10_S1B_vS1C_EENS_8epilogue10collective6detail29Sm90TmaWarpSpecializedAdapterINS1F_15DefaultEpilogueIfSI_SI_NS1E_6thread17LinearCombinationIfLi1EffLNS1J_9ScaleType4KindE0ELNS_15FloatRoundStyleE2EfEENS1_15EpilogueDefaultEEEEEvvEEEEvNT_6ParamsE,"",@"SHT_CUDA_INFO"
	.sectionflags	@""
	.align	4


	//----- nvinfo : EIATTR_CUDA_API_VERSION
	.align		4
        /*0000*/ 	.byte	0x04, 0x37
        /*0002*/ 	.short	(.L_21 - .L_20)
.L_20:
        /*0004*/ 	.word	0x00000082


	//----- nvinfo : EIATTR_KPARAM_INFO
	.align		4
.L_21:
        /*0008*/ 	.byte	0x04, 0x17
        /*000a*/ 	.short	(.L_23 - .L_22)
.L_22:
        /*000c*/ 	.word	0x00000000
        /*0010*/ 	.short	0x0000
        /*0012*/ 	.short	0x0070
        /*0014*/ 	.byte	0x00, 0xf0, 0x01, 0x10


	//----- nvinfo : EIATTR_SPARSE_MMA_MASK
	.align		4
.L_23:
        /*0018*/ 	.byte	0x03, 0x50
        /*001a*/ 	.short	0x0000


	//----- nvinfo : EIATTR_MAXREG_COUNT
	.align		4
        /*001c*/ 	.byte	0x03, 0x1b
        /*001e*/ 	.short	0x00a8


	//----- nvinfo : EIATTR_NUM_BARRIERS
	.align		4
        /*0020*/ 	.byte	0x02, 0x4c
        /*0022*/ 	.byte	0x01
	.zero		1


	//----- nvinfo : EIATTR_EXTERNS
	.align		4
        /*0024*/ 	.byte	0x04, 0x0f
        /*0026*/ 	.short	(.L_25 - .L_24)


	//   ....[0]....
	.align		4
.L_24:
        /*0028*/ 	.word	index@(__assertfail)


	//----- nvinfo : EIATTR_MERCURY_ISA_VERSION
	.align		4
.L_25:
        /*002c*/ 	.byte	0x03, 0x5f
        /*002e*/ 	.short	0x0101


	//----- nvinfo : EIATTR_INT_WARP_WIDE_INSTR_OFFSETS
	.align		4
        /*0030*/ 	.byte	0x04, 0x31
        /*0032*/ 	.short	(.L_27 - .L_26)


	//   ....[0]....
.L_26:
        /*0034*/ 	.word	0x000003b0


	//   ....[1]....
        /*0038*/ 	.word	0x000003c0


	//   ....[2]....
        /*003c*/ 	.word	0x000004e0


	//----- nvinfo : EIATTR_COOP_GROUP_MASK_REGIDS
	.align		4
.L_27:
        /*0040*/ 	.byte	0x04, 0x29
        /*0042*/ 	.short	(.L_29 - .L_28)


	//   ....[0]....
.L_28:
        /*0044*/ 	.word	0xffffffff


	//   ....[1]....
        /*0048*/ 	.word	0xffffffff


	//   ....[2]....
        /*004c*/ 	.word	0xffffffff


	//   ....[3]....
        /*0050*/ 	.word	0xffffffff


	//   ....[4]....
        /*0054*/ 	.word	0xffffffff


	//----- nvinfo : EIATTR_COOP_GROUP_INSTR_OFFSETS
	.align		4
.L_29:
        /*0058*/ 	.byte	0x04, 0x28
        /*005a*/ 	.short	(.L_31 - .L_30)


	//   ....[0]....
.L_30:
        /*005c*/ 	.word	0x00000060


	//   ....[1]....
        /*0060*/ 	.word	0x00000070


	//   ....[2]....
        /*0064*/ 	.word	0x00000130


	//   ....[3]....
        /*0068*/ 	.word	0x000002c0


	//   ....[4]....
        /*006c*/ 	.word	0x000011c0


	//----- nvinfo : EIATTR_REG_RECONFIG
	.align		4
.L_31:
        /*0070*/ 	.byte	0x01, 0x54
	.zero		2


	//----- nvinfo : EIATTR_SYSCALL_OFFSETS
	.align		4
        /*0074*/ 	.byte	0x04, 0x46
        /*0076*/ 	.short	(.L_33 - .L_32)


	//   ....[0]....
.L_32:
        /*0078*/ 	.word	0x000013b0


	//----- nvinfo : EIATTR_MBARRIER_INSTR_OFFSETS
	.align		4
.L_33:
        /*007c*/ 	.byte	0x04, 0x39
        /*007e*/ 	.short	(.L_35 - .L_34)


	//   ....[0]....
.L_34:
        /*0080*/ 	.word	0x00000230
        /*0084*/ 	.word	0x000000ff
        /*0088*/ 	.word	0x00000000
        /*008c*/ 	.short	0x0100
        /*008e*/ 	.byte	0x08
	.zero		1


	//   ....[1]....
        /*0090*/ 	.word	0x00000240
        /*0094*/ 	.word	0x000000ff
        /*0098*/ 	.word	0x00000020
        /*009c*/ 	.short	0x0100
        /*009e*/ 	.byte	0x08
	.zero		1


	//   ....[2]....
        /*00a0*/ 	.word	0x00000250
        /*00a4*/ 	.word	0x000000ff
        /*00a8*/ 	.word	0x00000008
        /*00ac*/ 	.short	0x0100
        /*00ae*/ 	.byte	0x08
	.zero		1


	//   ....[3]....
        /*00b0*/ 	.word	0x00000260
        /*00b4*/ 	.word	0x000000ff
        /*00b8*/ 	.word	0x00000028
        /*00bc*/ 	.short	0x0100
        /*00be*/ 	.byte	0x08
	.zero		1


	//   ....[4]....
        /*00c0*/ 	.word	0x00000270
        /*00c4*/ 	.word	0x000000ff
        /*00c8*/ 	.word	0x00000010
        /*00cc*/ 	.short	0x0100
        /*00ce*/ 	.byte	0x08
	.zero		1


	//   ....[5]....
        /*00d0*/ 	.word	0x00000280
        /*00d4*/ 	.word	0x000000ff
        /*00d8*/ 	.word	0x00000030
        /*00dc*/ 	.short	0x0100
        /*00de*/ 	.byte	0x08
	.zero		1


	//   ....[6]....
        /*00e0*/ 	.word	0x00000290
        /*00e4*/ 	.word	0x000000ff
        /*00e8*/ 	.word	0x00000018
        /*00ec*/ 	.short	0x0100
        /*00ee*/ 	.byte	0x08
	.zero		1


	//   ....[7]....
        /*00f0*/ 	.word	0x000002a0
        /*00f4*/ 	.word	0x000000ff
        /*00f8*/ 	.word	0x00000038
        /*00fc*/ 	.short	0x0100
        /*00fe*/ 	.byte	0x08
	.zero		1


	//   ....[8]....
        /*0100*/ 	.word	0x00000560
        /*0104*/ 	.word	0x000000ff
        /*0108*/ 	.word	0x00000050
        /*010c*/ 	.short	0x0100
        /*010e*/ 	.byte	0x08
	.zero		1


	//   ....[9]....
        /*0110*/ 	.word	0x000005c0
        /*0114*/ 	.word	0x000000ff
        /*0118*/ 	.word	0x00000058
        /*011c*/ 	.short	0x0100
        /*011e*/ 	.byte	0x08
	.zero		1


	//   ....[10]....
        /*0120*/ 	.word	0x00001430
        /*0124*/ 	.word	0x00000003
        /*0128*/ 	.word	0x00000000
        /*012c*/ 	.short	0x010a
        /*012e*/ 	.byte	0x3f
	.zero		1


	//   ....[11]....
        /*0130*/ 	.word	0x00001490
        /*0134*/ 	.word	0x00000003
        /*0138*/ 	.word	0x00000000
        /*013c*/ 	.short	0x010a
        /*013e*/ 	.byte	0x3f
	.zero		1


	//   ....[12]....
        /*0140*/ 	.word	0x000019a0
        /*0144*/ 	.word	0x000000ff
        /*0148*/ 	.word	0x00000000
        /*014c*/ 	.short	0x010a
        /*014e*/ 	.byte	0x08
	.zero		1


	//   ....[13]....
        /*0150*/ 	.word	0x000019e0
        /*0154*/ 	.word	0x000000ff
        /*0158*/ 	.word	0x00000000
        /*015c*/ 	.short	0x010a
        /*015e*/ 	.byte	0x08
	.zero		1


	//   ....[14]....
        /*0160*/ 	.word	0x00001e00
        /*0164*/ 	.word	0x000000ff
        /*0168*/ 	.word	0x00000000
        /*016c*/ 	.short	0x0101
        /*016e*/ 	.byte	0x07
	.zero		1


	//   ....[15]....
        /*0170*/ 	.word	0x00001fc0
        /*0174*/ 	.word	0x000000ff
        /*0178*/ 	.word	0x00000000
        /*017c*/ 	.short	0x0101
        /*017e*/ 	.byte	0x04
	.zero		1


	//   ....[16]....
        /*0180*/ 	.word	0x00004cb0
        /*0184*/ 	.word	0x0000000e
        /*0188*/ 	.word	0x00000020
        /*018c*/ 	.short	0x010a
        /*018e*/ 	.byte	0x3f
	.zero		1


	//   ....[17]....
        /*0190*/ 	.word	0x00005130
        /*0194*/ 	.word	0x00000005
        /*0198*/ 	.word	0x00000058
        /*019c*/ 	.short	0x0101
        /*019e*/ 	.byte	0x3f
	.zero		1


	//   ....[18]....
        /*01a0*/ 	.word	0x00005840
        /*01a4*/ 	.word	0x00000007
        /*01a8*/ 	.word	0x00000000
        /*01ac*/ 	.short	0x010a
        /*01ae*/ 	.byte	0x3f
	.zero		1


	//   ....[19]....
        /*01b0*/ 	.word	0x000058c0
        /*01b4*/ 	.word	0x00000008
        /*01b8*/ 	.word	0x00000000
        /*01bc*/ 	.short	0x010a
        /*01be*/ 	.byte	0x3f
	.zero		1


	//   ....[20]....
        /*01c0*/ 	.word	0x00005950
        /*01c4*/ 	.word	0x0000000b
        /*01c8*/ 	.word	0x00000000
        /*01cc*/ 	.short	0x010a
        /*01ce*/ 	.byte	0x3f
	.zero		1


	//   ....[21]....
        /*01d0*/ 	.word	0x000059e0
        /*01d4*/ 	.word	0x00000003
        /*01d8*/ 	.word	0x00000000
        /*01dc*/ 	.short	0x010a
        /*01de*/ 	.byte	0x3f
	.zero		1


	//   ....[22]....
        /*01e0*/ 	.word	0x00005a40
        /*01e4*/ 	.word	0x00000003
        /*01e8*/ 	.word	0x00000000
        /*01ec*/ 	.short	0x010a
        /*01ee*/ 	.byte	0x3f
	.zero		1


	//   ....[23]....
        /*01f0*/ 	.word	0x00005aa0
        /*01f4*/ 	.word	0x00000004
        /*01f8*/ 	.word	0x00000000
        /*01fc*/ 	.short	0x010a
        /*01fe*/ 	.byte	0x3f
	.zero		1


	//   ....[24]....
        /*0200*/ 	.word	0x00005b70
        /*0204*/ 	.word	0x0000000e
        /*0208*/ 	.word	0x00000020
        /*020c*/ 	.short	0x010a
        /*020e*/ 	.byte	0x3f
	.zero		1


	//   ....[25]....
        /*0210*/ 	.word	0x00005c40
        /*0214*/ 	.word	0x00000007
        /*0218*/ 	.word	0x00000000
        /*021c*/ 	.short	0x010a
        /*021e*/ 	.byte	0x3f
	.zero		1


	//   ....[26]....
        /*0220*/ 	.word	0x00005c90
        /*0224*/ 	.word	0x00000008
        /*0228*/ 	.word	0x00000000
        /*022c*/ 	.short	0x010a
        /*022e*/ 	.byte	0x3f
	.zero		1


	//   ....[27]....
        /*0230*/ 	.word	0x00005ce0
        /*0234*/ 	.word	0x0000000b
        /*0238*/ 	.word	0x00000000
        /*023c*/ 	.short	0x010a
        /*023e*/ 	.byte	0x3f
	.zero		1


	//----- nvinfo : EIATTR_NUM_MBARRIERS
	.align		4
.L_35:
        /*0240*/ 	.byte	0x03, 0x38
        /*0242*/ 	.short	0x000a


	//----- nvinfo : EIATTR_EXIT_INSTR_OFFSETS
	.align		4
        /*0244*/ 	.byte	0x04, 0x1c
        /*0246*/ 	.short	(.L_37 - .L_36)


	//   ....[0]....
.L_36:
        /*0248*/ 	.word	0x00000660


	//   ....[1]....
        /*024c*/ 	.word	0x00000f20


	//   ....[2]....
        /*0250*/ 	.word	0x00004390


	//   ....[3]....
        /*0254*/ 	.word	0x000049c0


	//   ....[4]....
        /*0258*/ 	.word	0x00005a30


	//----- nvinfo : EIATTR_MAX_THREADS
	.align		4
.L_37:
        /*025c*/ 	.byte	0x04, 0x05
        /*025e*/ 	.short	(.L_39 - .L_38)
.L_38:
        /*0260*/ 	.word	0x00000180
        /*0264*/ 	.word	0x00000001
        /*0268*/ 	.word	0x00000001


	//----- nvinfo : EIATTR_CRS_STACK_SIZE
	.align		4
.L_39:
        /*026c*/ 	.byte	0x04, 0x1e
        /*026e*/ 	.short	(.L_41 - .L_40)
.L_40:
        /*0270*/ 	.word	0x00000000


	//----- nvinfo : EIATTR_CBANK_PARAM_SIZE
	.align		4
.L_41:
        /*0274*/ 	.byte	0x03, 0x19
        /*0276*/ 	.short	0x0470


	//----- nvinfo : EIATTR_PARAM_CBANK
	.align		4
        /*0278*/ 	.byte	0x04, 0x0a
        /*027a*/ 	.short	(.L_43 - .L_42)
	.align		4
.L_42:
        /*027c*/ 	.word	index@(.nv.constant0._ZN7cutlass13device_kernelINS_4gemm6kernel13GemmUniversalIN4cute5tupleIJiiiiEEENS1_10collective13CollectiveMmaINS1_34MainloopSm90TmaGmmaWarpSpecializedILi4ENS5_IJNS4_1CILi1EEESB_SB_EEENS1_35KernelTmaWarpSpecializedCooperativeEEENS5_IJNSA_ILi128EEENSA_ILi64EEESG_EEEfNS5_IJlSB_lEEEfSI_NS4_8TiledMMAINS4_8MMA_AtomIJNS4_4SM904GMMA29MMA_64x64x8_F32TF32TF32_SS_TNILNSM_7ScaleInE1ELSO_1EEEEEENS4_6LayoutINS5_IJNSA_ILi2EEESB_SB_EEENS5_IJSB_NSA_ILi0EEESU_EEEEENS5_IJNS4_10UnderscoreESX_SX_EEEEENS4_13SM90_TMA_LOADENS4_14ComposedLayoutINS4_7SwizzleILi3ELi4ELi3EEENS4_18smem_ptr_flag_bitsILi32EEENSR_INS5_IJNSA_ILi8EEENSA_ILi32EEEEEENS5_IJS17_SB_EEEEEEEvNS4_8identityES10_S1B_vS1C_EENS_8epilogue10collective6detail29Sm90TmaWarpSpecializedAdapterINS1F_15DefaultEpilogueIfSI_SI_NS1E_6thread17LinearCombinationIfLi1EffLNS1J_9ScaleType4KindE0ELNS_15FloatRoundStyleE2EfEENS1_15EpilogueDefaultEEEEEvvEEEEvNT_6ParamsE)
        /*0280*/ 	.short	0x0210
        /*0282*/ 	.short	0x0470


	//----- nvinfo : EIATTR_SW_WAR
	.align		4
.L_43:
        /*0284*/ 	.byte	0x04, 0x36
        /*0286*/ 	.short	(.L_45 - .L_44)
.L_44:
        /*0288*/ 	.word	0x00000008
.L_45:


//--------------------- .nv.callgraph             --------------------------
	.section	.nv.callgraph,"",@"SHT_CUDA_CALLGRAPH"
	.align	4
	.sectionentsize	8
	.align		4
        /*0000*/ 	.word	0x00000000
	.align		4
        /*0004*/ 	.word	0xffffffff
	.align		4
        /*0008*/ 	.word	index@(_ZN7cutlass13device_kernelINS_4gemm6kernel13GemmUniversalIN4cute5tupleIJiiiiEEENS1_10collective13CollectiveMmaINS1_34MainloopSm90TmaGmmaWarpSpecializedILi4ENS5_IJNS4_1CILi1EEESB_SB_EEENS1_35KernelTmaWarpSpecializedCooperativeEEENS5_IJNSA_ILi128EEENSA_ILi64EEESG_EEEfNS5_IJlSB_lEEEfSI_NS4_8TiledMMAINS4_8MMA_AtomIJNS4_4SM904GMMA29MMA_64x64x8_F32TF32TF32_SS_TNILNSM_7ScaleInE1ELSO_1EEEEEENS4_6LayoutINS5_IJNSA_ILi2EEESB_SB_EEENS5_IJSB_NSA_ILi0EEESU_EEEEENS5_IJNS4_10UnderscoreESX_SX_EEEEENS4_13SM90_TMA_LOADENS4_14ComposedLayoutINS4_7SwizzleILi3ELi4ELi3EEENS4_18smem_ptr_flag_bitsILi32EEENSR_INS5_IJNSA_ILi8EEENSA_ILi32EEEEEENS5_IJS17_SB_EEEEEEEvNS4_8identityES10_S1B_vS1C_EENS_8epilogue10collective6detail29Sm90TmaWarpSpecializedAdapterINS1F_15DefaultEpilogueIfSI_SI_NS1E_6thread17LinearCombinationIfLi1EffLNS1J_9ScaleType4KindE0ELNS_15FloatRoundStyleE2EfEENS1_15EpilogueDefaultEEEEEvvEEEEvNT_6ParamsE)
	.align		4
        /*000c*/ 	.word	index@(__assertfail)
	.align		4
        /*0010*/ 	.word	0x00000000
	.align		4
        /*0014*/ 	.word	0xfffffffe
	.align		4
        /*0018*/ 	.word	0x00000000
	.align		4
        /*001c*/ 	.word	0xfffffffd
	.align		4
        /*0020*/ 	.word	0x00000000
	.align		4
        /*0024*/ 	.word	0xfffffffc


//--------------------- .nv.constant4             --------------------------
	.section	.nv.constant4,"a",@progbits
	.align	8
	.align		8
.nv.constant4:
        /*0000*/ 	.dword	__assertfail
	.align		8
        /*0008*/ 	.dword	__unnamed_1
	.align		8
        /*0010*/ 	.dword	_ZN40_INTERNAL_ae62383e_4_k_cu_b82637fe_233654cuda3std3__45__cpo5beginE
	.align		8
        /*0018*/ 	.dword	_ZN40_INTERNAL_ae62383e_4_k_cu_b82637fe_233654cuda3std3__45__cpo3endE
	.align		8
        /*0020*/ 	.dword	_ZN40_INTERNAL_ae62383e_4_k_cu_b82637fe_233654cuda3std3__45__cpo6cbeginE
	.align		8
        /*0028*/ 	.dword	_ZN40_INTERNAL_ae62383e_4_k_cu_b82637fe_233654cuda3std3__45__cpo4cendE
	.align		8
        /*0030*/ 	.dword	_ZN40_INTERNAL_ae62383e_4_k_cu_b82637fe_233654cuda3std3__442_GLOBAL__N__ae62383e_4_k_cu_b82637fe_233656ignoreE
	.align		8
        /*0038*/ 	.dword	_ZN40_INTERNAL_ae62383e_4_k_cu_b82637fe_233654cuda3std3__419piecewise_constructE
	.align		8
        /*0040*/ 	.dword	_ZN40_INTERNAL_ae62383e_4_k_cu_b82637fe_233654cuda3std3__48in_placeE
	.align		8
        /*0048*/ 	.dword	_ZN40_INTERNAL_ae62383e_4_k_cu_b82637fe_233654cuda3std6ranges3__45__cpo4swapE
	.align		8
        /*0050*/ 	.dword	_ZN40_INTERNAL_ae62383e_4_k_cu_b82637fe_233654cuda3std6ranges3__45__cpo9iter_moveE
	.align		8
        /*0058*/ 	.dword	_ZN40_INTERNAL_ae62383e_4_k_cu_b82637fe_233654cute7productE
	.align		8
        /*0060*/ 	.dword	_ZN40_INTERNAL_ae62383e_4_k_cu_b82637fe_233654cute1_E
	.align		8
        /*0068*/ 	.dword	$str$22
	.align		8
        /*0070*/ 	.dword	$str$23


//--------------------- .text._ZN7cutlass13device_kernelINS_4gemm6kernel13GemmUniversalIN4cute5tupleIJiiiiEEENS1_10collective13CollectiveMmaINS1_34MainloopSm90TmaGmmaWarpSpecializedILi4ENS5_IJNS4_1CILi1EEESB_SB_EEENS1_35KernelTmaWarpSpecializedCooperativeEEENS5_IJNSA_ILi128EEENSA_ILi64EEESG_EEEfNS5_IJlSB_lEEEfSI_NS4_8TiledMMAINS4_8MMA_AtomIJNS4_4SM904GMMA29MMA_64x64x8_F32TF32TF32_SS_TNILNSM_7ScaleInE1ELSO_1EEEEEENS4_6LayoutINS5_IJNSA_ILi2EEESB_SB_EEENS5_IJSB_NSA_ILi0EEESU_EEEEENS5_IJNS4_10UnderscoreESX_SX_EEEEENS4_13SM90_TMA_LOADENS4_14ComposedLayoutINS4_7SwizzleILi3ELi4ELi3EEENS4_18smem_ptr_flag_bitsILi32EEENSR_INS5_IJNSA_ILi8EEENSA_ILi32EEEEEENS5_IJS17_SB_EEEEEEEvNS4_8identityES10_S1B_vS1C_EENS_8epilogue10collective6detail29Sm90TmaWarpSpecializedAdapterINS1F_15DefaultEpilogueIfSI_SI_NS1E_6thread17LinearCombinationIfLi1EffLNS1J_9ScaleType4KindE0ELNS_15FloatRoundStyleE2EfEENS1_15EpilogueDefaultEEEEEvvEEEEvNT_6ParamsE --------------------------
	.section	.text._ZN7cutlass13device_kernelINS_4gemm6kernel13GemmUniversalIN4cute5tupleIJiiiiEEENS1_10collective13CollectiveMmaINS1_34MainloopSm90TmaGmmaWarpSpecializedILi4ENS5_IJNS4_1CILi1EEESB_SB_EEENS1_35KernelTmaWarpSpecializedCooperativeEEENS5_IJNSA_ILi128EEENSA_ILi64EEESG_EEEfNS5_IJlSB_lEEEfSI_NS4_8TiledMMAINS4_8MMA_AtomIJNS4_4SM904GMMA29MMA_64x64x8_F32TF32TF32_SS_TNILNSM_7ScaleInE1ELSO_1EEEEEENS4_6LayoutINS5_IJNSA_ILi2EEESB_SB_EEENS5_IJSB_NSA_ILi0EEESU_EEEEENS5_IJNS4_10UnderscoreESX_SX_EEEEENS4_13SM90_TMA_LOADENS4_14ComposedLayoutINS4_7SwizzleILi3ELi4ELi3EEENS4_18smem_ptr_flag_bitsILi32EEENSR_INS5_IJNSA_ILi8EEENSA_ILi32EEEEEENS5_IJS17_SB_EEEEEEEvNS4_8identityES10_S1B_vS1C_EENS_8epilogue10collective6detail29Sm90TmaWarpSpecializedAdapterINS1F_15DefaultEpilogueIfSI_SI_NS1E_6thread17LinearCombinationIfLi1EffLNS1J_9ScaleType4KindE0ELNS_15FloatRoundStyleE2EfEENS1_15EpilogueDefaultEEEEEvvEEEEvNT_6ParamsE,"ax",@progbits
	.align	128
.text._ZN7cutlass13device_kernelINS_4gemm6kernel13GemmUniversalIN4cute5tupleIJiiiiEEENS1_10collective13CollectiveMmaINS1_34MainloopSm90TmaGmmaWarpSpecializedILi4ENS5_IJNS4_1CILi1EEESB_SB_EEENS1_35KernelTmaWarpSpecializedCooperativeEEENS5_IJNSA_ILi128EEENSA_ILi64EEESG_EEEfNS5_IJlSB_lEEEfSI_NS4_8TiledMMAINS4_8MMA_AtomIJNS4_4SM904GMMA29MMA_64x64x8_F32TF32TF32_SS_TNILNSM_7ScaleInE1ELSO_1EEEEEENS4_6LayoutINS5_IJNSA_ILi2EEESB_SB_EEENS5_IJSB_NSA_ILi0EEESU_EEEEENS5_IJNS4_10UnderscoreESX_SX_EEEEENS4_13SM90_TMA_LOADENS4_14ComposedLayoutINS4_7SwizzleILi3ELi4ELi3EEENS4_18smem_ptr_flag_bitsILi32EEENSR_INS5_IJNSA_ILi8EEENSA_ILi32EEEEEENS5_IJS17_SB_EEEEEEEvNS4_8identityES10_S1B_vS1C_EENS_8epilogue10collective6detail29Sm90TmaWarpSpecializedAdapterINS1F_15DefaultEpilogueIfSI_SI_NS1E_6thread17LinearCombinationIfLi1EffLNS1J_9ScaleType4KindE0ELNS_15FloatRoundStyleE2EfEENS1_15EpilogueDefaultEEEEEvvEEEEvNT_6ParamsE:
        .type           _ZN7cutlass13device_kernelINS_4gemm6kernel13GemmUniversalIN4cute5tupleIJiiiiEEENS1_10collective13CollectiveMmaINS1_34MainloopSm90TmaGmmaWarpSpecializedILi4ENS5_IJNS4_1CILi1EEESB_SB_EEENS1_35KernelTmaWarpSpecializedCooperativeEEENS5_IJNSA_ILi128EEENSA_ILi64EEESG_EEEfNS5_IJlSB_lEEEfSI_NS4_8TiledMMAINS4_8MMA_AtomIJNS4_4SM904GMMA29MMA_64x64x8_F32TF32TF32_SS_TNILNSM_7ScaleInE1ELSO_1EEEEEENS4_6LayoutINS5_IJNSA_ILi2EEESB_SB_EEENS5_IJSB_NSA_ILi0EEESU_EEEEENS5_IJNS4_10UnderscoreESX_SX_EEEEENS4_13SM90_TMA_LOADENS4_14ComposedLayoutINS4_7SwizzleILi3ELi4ELi3EEENS4_18smem_ptr_flag_bitsILi32EEENSR_INS5_IJNSA_ILi8EEENSA_ILi32EEEEEENS5_IJS17_SB_EEEEEEEvNS4_8identityES10_S1B_vS1C_EENS_8epilogue10collective6detail29Sm90TmaWarpSpecializedAdapterINS1F_15DefaultEpilogueIfSI_SI_NS1E_6thread17LinearCombinationIfLi1EffLNS1J_9ScaleType4KindE0ELNS_15FloatRoundStyleE2EfEENS1_15EpilogueDefaultEEEEEvvEEEEvNT_6ParamsE,@function
        .size           _ZN7cutlass13device_kernelINS_4gemm6kernel13GemmUniversalIN4cute5tupleIJiiiiEEENS1_10collective13CollectiveMmaINS1_34MainloopSm90TmaGmmaWarpSpecializedILi4ENS5_IJNS4_1CILi1EEESB_SB_EEENS1_35KernelTmaWarpSpecializedCooperativeEEENS5_IJNSA_ILi128EEENSA_ILi64EEESG_EEEfNS5_IJlSB_lEEEfSI_NS4_8TiledMMAINS4_8MMA_AtomIJNS4_4SM904GMMA29MMA_64x64x8_F32TF32TF32_SS_TNILNSM_7ScaleInE1ELSO_1EEEEEENS4_6LayoutINS5_IJNSA_ILi2EEESB_SB_EEENS5_IJSB_NSA_ILi0EEESU_EEEEENS5_IJNS4_10UnderscoreESX_SX_EEEEENS4_13SM90_TMA_LOADENS4_14ComposedLayoutINS4_7SwizzleILi3ELi4ELi3EEENS4_18smem_ptr_flag_bitsILi32EEENSR_INS5_IJNSA_ILi8EEENSA_ILi32EEEEEENS5_IJS17_SB_EEEEEEEvNS4_8identityES10_S1B_vS1C_EENS_8epilogue10collective6detail29Sm90TmaWarpSpecializedAdapterINS1F_15DefaultEpilogueIfSI_SI_NS1E_6thread17LinearCombinationIfLi1EffLNS1J_9ScaleType4KindE0ELNS_15FloatRoundStyleE2EfEENS1_15EpilogueDefaultEEEEEvvEEEEvNT_6ParamsE,(.L_x_130 - _ZN7cutlass13device_kernelINS_4gemm6kernel13GemmUniversalIN4cute5tupleIJiiiiEEENS1_10collective13CollectiveMmaINS1_34MainloopSm90TmaGmmaWarpSpecializedILi4ENS5_IJNS4_1CILi1EEESB_SB_EEENS1_35KernelTmaWarpSpecializedCooperativeEEENS5_IJNSA_ILi128EEENSA_ILi64EEESG_EEEfNS5_IJlSB_lEEEfSI_NS4_8TiledMMAINS4_8MMA_AtomIJNS4_4SM904GMMA29MMA_64x64x8_F32TF32TF32_SS_TNILNSM_7ScaleInE1ELSO_1EEEEEENS4_6LayoutINS5_IJNSA_ILi2EEESB_SB_EEENS5_IJSB_NSA_ILi0EEESU_EEEEENS5_IJNS4_10UnderscoreESX_SX_EEEEENS4_13SM90_TMA_LOADENS4_14ComposedLayoutINS4_7SwizzleILi3ELi4ELi3EEENS4_18smem_ptr_flag_bitsILi32EEENSR_INS5_IJNSA_ILi8EEENSA_ILi32EEEEEENS5_IJS17_SB_EEEEEEEvNS4_8identityES10_S1B_vS1C_EENS_8epilogue10collective6detail29Sm90TmaWarpSpecializedAdapterINS1F_15DefaultEpilogueIfSI_SI_NS1E_6thread17LinearCombinationIfLi1EffLNS1J_9ScaleType4KindE0ELNS_15FloatRoundStyleE2EfEENS1_15EpilogueDefaultEEEEEvvEEEEvNT_6ParamsE)
        .other          _ZN7cutlass13device_kernelINS_4gemm6kernel13GemmUniversalIN4cute5tupleIJiiiiEEENS1_10collective13CollectiveMmaINS1_34MainloopSm90TmaGmmaWarpSpecializedILi4ENS5_IJNS4_1CILi1EEESB_SB_EEENS1_35KernelTmaWarpSpecializedCooperativeEEENS5_IJNSA_ILi128EEENSA_ILi64EEESG_EEEfNS5_IJlSB_lEEEfSI_NS4_8TiledMMAINS4_8MMA_AtomIJNS4_4SM904GMMA29MMA_64x64x8_F32TF32TF32_SS_TNILNSM_7ScaleInE1ELSO_1EEEEEENS4_6LayoutINS5_IJNSA_ILi2EEESB_SB_EEENS5_IJSB_NSA_ILi0EEESU_EEEEENS5_IJNS4_10UnderscoreESX_SX_EEEEENS4_13SM90_TMA_LOADENS4_14ComposedLayoutINS4_7SwizzleILi3ELi4ELi3EEENS4_18smem_ptr_flag_bitsILi32EEENSR_INS5_IJNSA_ILi8EEENSA_ILi32EEEEEENS5_IJS17_SB_EEEEEEEvNS4_8identityES10_S1B_vS1C_EENS_8epilogue10collective6detail29Sm90TmaWarpSpecializedAdapterINS1F_15DefaultEpilogueIfSI_SI_NS1E_6thread17LinearCombinationIfLi1EffLNS1J_9ScaleType4KindE0ELNS_15FloatRoundStyleE2EfEENS1_15EpilogueDefaultEEEEEvvEEEEvNT_6ParamsE,@"STO_CUDA_ENTRY STV_DEFAULT"
_ZN7cutlass13device_kernelINS_4gemm6kernel13GemmUniversalIN4cute5tupleIJiiiiEEENS1_10collective13CollectiveMmaINS1_34MainloopSm90TmaGmmaWarpSpecializedILi4ENS5_IJNS4_1CILi1EEESB_SB_EEENS1_35KernelTmaWarpSpecializedCooperativeEEENS5_IJNSA_ILi128EEENSA_ILi64EEESG_EEEfNS5_IJlSB_lEEEfSI_NS4_8TiledMMAINS4_8MMA_AtomIJNS4_4SM904GMMA29MMA_64x64x8_F32TF32TF32_SS_TNILNSM_7ScaleInE1ELSO_1EEEEEENS4_6LayoutINS5_IJNSA_ILi2EEESB_SB_EEENS5_IJSB_NSA_ILi0EEESU_EEEEENS5_IJNS4_10UnderscoreESX_SX_EEEEENS4_13SM90_TMA_LOADENS4_14ComposedLayoutINS4_7SwizzleILi3ELi4ELi3EEENS4_18smem_ptr_flag_bitsILi32EEENSR_INS5_IJNSA_ILi8EEENSA_ILi32EEEEEENS5_IJS17_SB_EEEEEEEvNS4_8identityES10_S1B_vS1C_EENS_8epilogue10collective6detail29Sm90TmaWarpSpecializedAdapterINS1F_15DefaultEpilogueIfSI_SI_NS1E_6thread17LinearCombinationIfLi1EffLNS1J_9ScaleType4KindE0ELNS_15FloatRoundStyleE2EfEENS1_15EpilogueDefaultEEEEEvvEEEEvNT_6ParamsE:
[----:B------:R-:W0:Y:S01]  /*0000*/  LDC R1, c[0x0][0x28] ;  /* 0x00000a00ff017b82 */ /* 0x000e220000000800 */
[----:B------:R-:W1:Y:S01]  /*0010*/  S2R R4, SR_TID.X ;  /* 0x0000000000047919 */ /* 0x000e620000002100 */
[----:B------:R-:W-:Y:S01]  /*0020*/  ELECT P0, URZ, PT ;  /* 0x00000000003f782f */ /* 0x000fe20003800000 */
[----:B------:R-:W-:Y:S01]  /*0030*/  BSSY B0, `(.L_x_0) ;  /* 0x000000f000007945 */ /* 0x000fe20003800000 */
[--C-:B-1----:R-:W-:Y:S02]  /*0040*/  SHF.R.U32.HI R0, RZ, 0x5, R4.reuse ;  /* 0x00000005ff007819 */ /* 0x102fe40000011604 */
[----:B------:R-:W-:-:S03]  /*0050*/  SHF.R.U32.HI R14, RZ, 0x7, R4 ;  /* 0x00000007ff0e7819 */ /* 0x000fc60000011604 */
[----:B------:R-:W1:Y:S04]  /*0060*/  SHFL.IDX PT, R5, R0, RZ, 0x1f ;  /* 0x00001fff00057589 */ /* 0x000e6800000e0000 */
[----:B------:R2:W3:Y:S01]  /*0070*/  SHFL.IDX PT, R10, R14, RZ, 0x1f ;  /* 0x00001fff0e0a7589 */ /* 0x0004e200000e0000 */
[----:B-1----:R-:W-:-:S13]  /*0080*/  ISETP.NE.OR P0, PT, R5, RZ, !P0 ;  /* 0x000000ff0500720c */ /* 0x002fda0004705670 */
[----:B0-23--:R-:W-:Y:S05]  /*0090*/  @P0 BRA `(.L_x_1) ;  /* 0x0000000000200947 */ /* 0x00dfea0003800000 */
[----:B------:R-:W-:Y:S02]  /*00a0*/  ULDC.64 UR4, c[0x0][0x198] ;  /* 0x0000660000047ab9 */ /* 0x000fe40000000a00 */
[----:B------:R-:W-:Y:S02]  /*00b0*/  UIADD3 UR6, UP0, UR4, 0xf0, URZ ;  /* 0x000000f004067890 */ /* 0x000fe4000ff1e03f */
[----:B------:R-:W-:Y:S02]  /*00c0*/  UIADD3 UR4, UP1, UR4, 0x1f0, URZ ;  /* 0x000001f004047890 */ /* 0x000fe4000ff3e03f */
[----:B------:R-:W-:Y:S02]  /*00d0*/  UIADD3.X UR7, URZ, UR5, URZ, UP0, !UPT ;  /* 0x000000053f077290 */ /* 0x000fe400087fe43f */
[----:B------:R-:W-:-:S07]  /*00e0*/  UIADD3.X UR5, URZ, UR5, URZ, UP1, !UPT ;  /* 0x000000053f057290 */ /* 0x000fce0008ffe43f */
[----:B------:R0:W-:Y:S02]  /*00f0*/  UTMACCTL.PF [UR6] ;  /* 0x00000000060079b9 */ /* 0x0001e40008040000 */
[----:B------:R0:W-:Y:S02]  /*0100*/  UTMACCTL.PF [UR4] ;  /* 0x00000000040079b9 */ /* 0x0001e40008040000 */
[----:B0-----:R-:W-:Y:S01]  /*0110*/  NOP ;  /* 0x0000000000007918 */ /* 0x001fe20000000000 */
.L_x_1:
[----:B------:R-:W-:Y:S05]  /*0120*/  BSYNC B0 ;  /* 0x0000000000007941 */ /* 0x000fea0003800000 */
.L_x_0:
[----:B------:R-:W0:Y:S02]  /*0130*/  SHFL.IDX PT, R2, R0, RZ, 0x1f ;  /* 0x00001fff00027589 */ /* 0x000e2400000e0000 */
[----:B0-----:R-:W-:-:S13]  /*0140*/  ISETP.NE.AND P0, PT, R2, RZ, PT ;  /* 0x000000ff0200720c */ /* 0x001fda0003f05270 */
[----:B------:R-:W-:Y:S05]  /*0150*/  @P0 BRA `(.L_x_2) ;  /* 0x0000000000580947 */ /* 0x000fea0003800000 */
[----:B------:R-:W0:Y:S01]  /*0160*/  S2UR UR8, SR_CgaCtaId ;  /* 0x00000000000879c3 */ /* 0x000e220000008800 */
[----:B------:R-:W-:Y:S01]  /*0170*/  UMOV UR4, 0x400 ;  /* 0x0000040000047882 */ /* 0x000fe20000000000 */
[----:B------:R-:W-:Y:S01]  /*0180*/  UMOV UR5, 0x1 ;  /* 0x0000000100057882 */ /* 0x000fe20000000000 */
[----:B------:R-:W-:Y:S01]  /*0190*/  UMOV UR6, 0x100 ;  /* 0x0000010000067882 */ /* 0x000fe20000000000 */
[----:B------:R-:W-:Y:S01]  /*01a0*/  ELECT P0, URZ, PT ;  /* 0x00000000003f782f */ /* 0x000fe20003800000 */
[----:B------:R-:W-:-:S04]  /*01b0*/  UIADD3 UR6, -UR6, 0x100000, URZ ;  /* 0x0010000006067890 */ /* 0x000fc8000fffe13f */
[----:B------:R-:W-:Y:S02]  /*01c0*/  USHF.L.U32 UR7, UR6, 0xb, URZ ;  /* 0x0000000b06077899 */ /* 0x000fe4000800063f */
[----:B------:R-:W-:Y:S02]  /*01d0*/  USHF.L.U32 UR6, UR6, 0x1, URZ ;  /* 0x0000000106067899 */ /* 0x000fe4000800063f */
[----:B0-----:R-:W-:Y:S02]  /*01e0*/  ULEA UR8, UR8, UR4, 0x18 ;  /* 0x0000000408087291 */ /* 0x001fe4000f8ec03f */
[----:B------:R-:W-:-:S04]  /*01f0*/  UIADD3 UR4, -UR5, 0x100000, URZ ;  /* 0x0010000005047890 */ /* 0x000fc8000fffe13f */
[----:B------:R-:W-:Y:S02]  /*0200*/  USHF.L.U32 UR5, UR4, 0xb, URZ ;  /* 0x0000000b04057899 */ /* 0x000fe4000800063f */
[----:B------:R-:W-:Y:S01]  /*0210*/  USHF.L.U32 UR4, UR4, 0x1, URZ ;  /* 0x0000000104047899 */ /* 0x000fe2000800063f */
[----:B------:R-:W0:Y:S11]  /*0220*/  FENCE.VIEW.ASYNC.S ;  /* 0x00000000000073c6 */ /* 0x000e360000000000 */
[----:B0-----:R0:W1:Y:S01]  /*0230*/  SYNCS.EXCH.64 URZ, [UR8], UR4 ;  /* 0x00000004083f75b2 */ /* 0x0010620008000100 */
[----:B------:R0:W2:Y:S01]  /*0240*/  SYNCS.EXCH.64 URZ, [UR8+0x20], UR6 ;  /* 0x00002006083f75b2 */ /* 0x0000a20008000100 */
[----:B------:R0:W3:Y:S01]  /*0250*/  SYNCS.EXCH.64 URZ, [UR8+0x8], UR4 ;  /* 0x00000804083f75b2 */ /* 0x0000e20008000100 */
[----:B------:R0:W4:Y:S01]  /*0260*/  SYNCS.EXCH.64 URZ, [UR8+0x28], UR6 ;  /* 0x00002806083f75b2 */ /* 0x0001220008000100 */
[----:B------:R0:W0:Y:S01]  /*0270*/  SYNCS.EXCH.64 URZ, [UR8+0x10], UR4 ;  /* 0x00001004083f75b2 */ /* 0x0000220008000100 */
[----:B------:R0:W0:Y:S01]  /*0280*/  SYNCS.EXCH.64 URZ, [UR8+0x30], UR6 ;  /* 0x00003006083f75b2 */ /* 0x0000220008000100 */
[----:B------:R0:W0:Y:S01]  /*0290*/  SYNCS.EXCH.64 URZ, [UR8+0x18], UR4 ;  /* 0x00001804083f75b2 */ /* 0x0000220008000100 */
[----:B------:R0:W0:Y:S01]  /*02a0*/  SYNCS.EXCH.64 URZ, [UR8+0x38], UR6 ;  /* 0x00003806083f75b2 */ /* 0x0000220008000100 */
[----:B------:R-:W-:Y:S01]  /*02b0*/  NOP ;  /* 0x0000000000007918 */ /* 0x000fe20000000000 */
.L_x_2:
[----:B------:R-:W5:Y:S01]  /*02c0*/  SHFL.IDX PT, R0, R0, RZ, 0x1f ;  /* 0x00001fff00007589 */ /* 0x000f6200000e0000 */
[----:B------:R-:W-:Y:S01]  /*02d0*/  ELECT P0, URZ, PT ;  /* 0x00000000003f782f */ /* 0x000fe20003800000 */
[----:B------:R-:W1:Y:S01]  /*02e0*/  LDC R2, c[0x0][0x65c] ;  /* 0x00019700ff027b82 */ /* 0x000e620000000800 */
[----:B0-----:R-:W-:Y:S01]  /*02f0*/  UMOV UR4, 0x20 ;  /* 0x0000002000047882 */ /* 0x001fe20000000000 */
[----:B------:R-:W0:Y:S01]  /*0300*/  S2R R3, SR_CTAID.Y ;  /* 0x0000000000037919 */ /* 0x000e220000002600 */
[----:B------:R-:W-:Y:S01]  /*0310*/  NOP ;  /* 0x0000000000007918 */ /* 0x000fe20000000000 */
[----:B------:R-:W-:Y:S01]  /*0320*/  ISETP.NE.AND P2, PT, R10, RZ, PT ;  /* 0x000000ff0a00720c */ /* 0x000fe20003f45270 */
[----:B------:R-:W-:Y:S01]  /*0330*/  NOP ;  /* 0x0000000000007918 */ /* 0x000fe20000000000 */
[----:B------:R-:W2:Y:S01]  /*0340*/  S2R R6, SR_CTAID.X ;  /* 0x0000000000067919 */ /* 0x000ea20000002500 */
[----:B------:R-:W-:Y:S01]  /*0350*/  IMAD.MOV.U32 R7, RZ, RZ, RZ ;  /* 0x000000ffff077224 */ /* 0x000fe200078e00ff */
[----:B-----5:R-:W-:-:S02]  /*0360*/  ISETP.NE.OR P0, PT, R0, RZ, !P0 ;  /* 0x000000ff0000720c */ /* 0x020fc40004705670 */
[----:B-1----:R-:W-:-:S04]  /*0370*/  ISETP.NE.AND P3, PT, R2, 0x1, PT ;  /* 0x000000010200780c */ /* 0x002fc80003f65270 */
[----:B------:R-:W-:Y:S02]  /*0380*/  P2R R0, PR, RZ, 0x8 ;  /* 0x00000008ff007803 */ /* 0x000fe40000000000 */
[----:B------:R-:W-:-:S04]  /*0390*/  SHF.R.S32.HI R0, RZ, 0x1f, R5 ;  /* 0x0000001fff007819 */ /* 0x000fc80000011405 */
[----:B------:R-:W-:Y:S01]  /*03a0*/  LEA.HI R0, R0, R5, RZ, 0x2 ;  /* 0x0000000500007211 */ /* 0x000fe200078f10ff */
[----:B------:R-:W-:Y:S01]  /*03b0*/  VOTEU.ALL UP0, P0 ;  /* 0x00000000003f7886 */ /* 0x000fe20000000000 */
[----:B------:R-:W-:Y:S01]  /*03c0*/  VOTEU.ALL UP1, P0 ;  /* 0x00000000003f7886 */ /* 0x000fe20000020000 */
[----:B------:R-:W2:Y:S01]  /*03d0*/  @P3 LDC R17, c[0x0][0x10] ;  /* 0x00000400ff113b82 */ /* 0x000ea20000000800 */
[----:B------:R-:W-:Y:S01]  /*03e0*/  LOP3.LUT R0, R0, 0xfffffffc, RZ, 0xc0, !PT ;  /* 0xfffffffc00007812 */ /* 0x000fe200078ec0ff */
[----:B0-----:R-:W-:Y:S01]  /*03f0*/  @P3 IMAD.MOV.U32 R8, RZ, RZ, R3 ;  /* 0x000000ffff083224 */ /* 0x001fe200078e0003 */
[----:B------:R-:W-:Y:S01]  /*0400*/  @!UP0 UMOV UR6, 0x400 ;  /* 0x0000040000068882 */ /* 0x000fe20000000000 */
[----:B------:R-:W-:-:S04]  /*0410*/  @!UP0 UIADD3 UR4, -UR4, 0x100000, URZ ;  /* 0x0010000004048890 */ /* 0x000fc8000fffe13f */
[----:B------:R-:W-:Y:S02]  /*0420*/  @!UP0 USHF.L.U32 UR5, UR4, 0xb, URZ ;  /* 0x0000000b04058899 */ /* 0x000fe4000800063f */
[----:B------:R-:W-:Y:S01]  /*0430*/  @!UP0 USHF.L.U32 UR4, UR4, 0x1, URZ ;  /* 0x0000000104048899 */ /* 0x000fe2000800063f */
[----:B------:R-:W-:Y:S02]  /*0440*/  @P3 IMAD.MOV.U32 R9, RZ, RZ, RZ ;  /* 0x000000ffff093224 */ /* 0x000fe400078e00ff */
[----:B------:R-:W-:Y:S01]  /*0450*/  IMAD.IADD R0, R5, 0x1, -R0 ;  /* 0x0000000105007824 */ /* 0x000fe200078e0a00 */
[----:B------:R-:W0:Y:S01]  /*0460*/  @!UP0 S2UR UR7, SR_CgaCtaId ;  /* 0x00000000000789c3 */ /* 0x000e220000008800 */
[----:B------:R-:W-:-:S03]  /*0470*/  @P3 IMAD.MOV.U32 R5, RZ, RZ, RZ ;  /* 0x000000ffff053224 */ /* 0x000fc600078e00ff */
[----:B------:R-:W-:-:S04]  /*0480*/  ISETP.NE.AND P1, PT, R0, 0x3, PT ;  /* 0x000000030000780c */ /* 0x000fc80003f25270 */
[----:B------:R-:W1:Y:S01]  /*0490*/  @!P3 LDC R11, c[0x0][0xc] ;  /* 0x00000300ff0bbb82 */ /* 0x000e620000000800 */
[----:B--2---:R-:W-:-:S04]  /*04a0*/  @P3 IMAD.WIDE.U32 R16, R6, R17, R8 ;  /* 0x0000001106103225 */ /* 0x004fc800078e0008 */
[----:B------:R-:W-:Y:S01]  /*04b0*/  @P3 IMAD.IADD R17, R17, 0x1, R5 ;  /* 0x0000000111113824 */ /* 0x000fe200078e0205 */
[----:B------:R-:W-:Y:S01]  /*04c0*/  LOP3.LUT R5, R4, 0x7f, RZ, 0xc0, !PT ;  /* 0x0000007f04057812 */ /* 0x000fe200078ec0ff */
[----:B0-----:R-:W-:Y:S01]  /*04d0*/  @!UP0 ULEA UR8, UR7, UR6, 0x18 ;  /* 0x0000000607088291 */ /* 0x001fe2000f8ec03f */
[----:B------:R-:W-:Y:S02]  /*04e0*/  VOTEU.ALL UP0, P0 ;  /* 0x00000000003f7886 */ /* 0x000fe40000000000 */
[----:B------:R-:W-:Y:S01]  /*04f0*/  ULDC UR6, c[0x0][0xc] ;  /* 0x0000030000067ab9 */ /* 0x000fe20000000800 */
[----:B------:R-:W-:Y:S01]  /*0500*/  ISETP.EQ.OR P0, PT, R0, RZ, !P1 ;  /* 0x000000ff0000720c */ /* 0x000fe20004f02670 */
[----:B------:R-:W-:-:S03]  /*0510*/  ULDC UR7, c[0x0][0x10] ;  /* 0x0000040000077ab9 */ /* 0x000fc60000000800 */
[C---:B------:R-:W-:Y:S01]  /*0520*/  ISETP.EQ.AND P0, PT, R10.reuse, RZ, P0 ;  /* 0x000000ff0a00720c */ /* 0x040fe20000702270 */
[----:B------:R-:W-:Y:S02]  /*0530*/  VIADD R10, R10, 0xffffffff ;  /* 0xffffffff0a0a7836 */ /* 0x000fe40000000000 */
[----:B-1----:R-:W-:Y:S01]  /*0540*/  @!P3 IMAD.WIDE.U32 R8, R11, R3, R6 ;  /* 0x000000030b08b225 */ /* 0x002fe200078e0006 */
[----:B------:R-:W0:Y:S02]  /*0550*/  FENCE.VIEW.ASYNC.S ;  /* 0x00000000000073c6 */ /* 0x000e240000000000 */
[----:B0-----:R-:W3:Y:S01]  /*0560*/  @!UP0 SYNCS.EXCH.64 URZ, [UR8+0x50], UR4 ;  /* 0x00005004083f85b2 */ /* 0x001ee20008000100 */
[----:B------:R-:W-:Y:S02]  /*0570*/  SEL R18, RZ, 0x1, !P0 ;  /* 0x00000001ff127807 */ /* 0x000fe40004000000 */
[----:B------:R-:W-:Y:S01]  /*0580*/  ISETP.GE.U32.AND P1, PT, R10, 0x2, PT ;  /* 0x000000020a00780c */ /* 0x000fe20003f26070 */
[----:B------:R-:W-:-:S02]  /*0590*/  @!P3 IMAD.MOV.U32 R16, RZ, RZ, R8 ;  /* 0x000000ffff10b224 */ /* 0x000fc400078e0008 */
[----:B------:R-:W-:Y:S01]  /*05a0*/  @!P3 IMAD.MOV.U32 R17, RZ, RZ, R9 ;  /* 0x000000ffff11b224 */ /* 0x000fe200078e0009 */
[----:B------:R-:W-:Y:S01]  /*05b0*/  SEL R18, R18, 0x2, P1 ;  /* 0x0000000212127807 */ /* 0x000fe20000800000 */
[----:B------:R0:W3:Y:S01]  /*05c0*/  @!UP1 SYNCS.EXCH.64 URZ, [UR8+0x58], UR4 ;  /* 0x00005804083f95b2 */ /* 0x0000e20008000100 */
[----:B------:R-:W-:Y:S01]  /*05d0*/  NOP ;  /* 0x0000000000007918 */ /* 0x000fe20000000000 */
[----:B0-----:R-:W-:-:S03]  /*05e0*/  UIMAD.WIDE.U32 UR4, UR6, UR7, URZ ;  /* 0x00000007060472a5 */ /* 0x001fc6000f8e003f */
[----:B------:R-:W-:Y:S02]  /*05f0*/  ULDC UR6, c[0x0][0x14] ;  /* 0x0000050000067ab9 */ /* 0x000fe40000000800 */
[----:B------:R-:W-:Y:S02]  /*0600*/  UIMAD.WIDE.U32 UR38, UR4, UR6, URZ ;  /* 0x00000006042672a5 */ /* 0x000fe4000f8e003f */
[----:B------:R-:W-:-:S04]  /*0610*/  UIMAD UR41, UR5, UR6, URZ ;  /* 0x00000006052972a4 */ /* 0x000fc8000f8e023f */
[----:B------:R-:W-:Y:S01]  /*0620*/  UIADD3 UR41, UR39, UR41, URZ ;  /* 0x0000002927297290 */ /* 0x000fe2000fffe03f */
[----:B---34-:R-:W-:Y:S06]  /*0630*/  BAR.SYNC.DEFER_BLOCKING 0x0 ;  /* 0x0000000000007b1d */ /* 0x018fec0000010000 */
[----:B------:R-:W-:Y:S05]  /*0640*/  @!P2 BRA `(.L_x_3) ;  /* 0x0000003c0054a947 */ /* 0x000fea0003800000 */
[----:B------:R-:W-:-:S13]  /*0650*/  ISETP.GT.U32.AND P0, PT, R10, 0x1, PT ;  /* 0x000000010a00780c */ /* 0x000fda0003f04070 */
[----:B------:R-:W-:Y:S05]  /*0660*/  @P0 EXIT ;  /* 0x000000000000094d */ /* 0x000fea0003800000 */
[----:B------:R-:W-:Y:S01]  /*0670*/  ULDC.64 UR4, c[0x0][0x650] ;  /* 0x0001940000047ab9 */ /* 0x000fe20000000a00 */
[----:B------:R-:W-:Y:S01]  /*0680*/  PRMT R0, RZ, 0x7610, R0 ;  /* 0x00007610ff007816 */ /* 0x000fe20000000000 */
[----:B------:R-:W-:Y:S01]  /*0690*/  IMAD.MOV.U32 R69, RZ, RZ, -0x1 ;  /* 0xffffffffff457424 */ /* 0x000fe200078e00ff */
[----:B------:R-:W-:Y:S01]  /*06a0*/  ISETP.GE.U32.AND P0, PT, R16, UR4, PT ;  /* 0x0000000410007c0c */ /* 0x000fe2000bf06070 */
[----:B------:R-:W-:Y:S02]  /*06b0*/  IMAD.MOV.U32 R68, RZ, RZ, -0x1 ;  /* 0xffffffffff447424 */ /* 0x000fe400078e00ff */
[----:B------:R-:W-:Y:S01]  /*06c0*/  IMAD.MOV.U32 R67, RZ, RZ, -0x1 ;  /* 0xffffffffff437424 */ /* 0x000fe200078e00ff */
[----:B------:R-:W-:-:S13]  /*06d0*/  ISETP.GE.U32.AND.EX P0, PT, R17, UR5, PT, P0 ;  /* 0x0000000511007c0c */ /* 0x000fda000bf06100 */
[----:B------:R-:W-:Y:S05]  /*06e0*/  @P0 BRA `(.L_x_4) ;  /* 0x0000000400540947 */ /* 0x000fea0003800000 */
[----:B------:R-:W0:Y:S01]  /*06f0*/  LDC.64 R20, c[0x0][0x628] ;  /* 0x00018a00ff147b82 */ /* 0x000e220000000a00 */
[----:B------:R-:W-:Y:S02]  /*0700*/  IMAD.MOV.U32 R8, RZ, RZ, R16 ;  /* 0x000000ffff087224 */ /* 0x000fe400078e0010 */
[----:B------:R-:W-:-:S05]  /*0710*/  IMAD.MOV.U32 R9, RZ, RZ, R17 ;  /* 0x000000ffff097224 */ /* 0x000fca00078e0011 */
[----:B------:R-:W1:Y:S08]  /*0720*/  LDC R0, c[0x0][0x630] ;  /* 0x00018c00ff007b82 */ /* 0x000e700000000800 */
[----:B------:R-:W2:Y:S01]  /*0730*/  LDC.64 R22, c[0x0][0x620] ;  /* 0x00018800ff167b82 */ /* 0x000ea20000000a00 */
[----:B0-----:R-:W-:-:S04]  /*0740*/  ISETP.NE.U32.AND P0, PT, R20, RZ, PT ;  /* 0x000000ff1400720c */ /* 0x001fc80003f05070 */
[----:B------:R-:W-:-:S13]  /*0750*/  ISETP.NE.AND.EX P0, PT, R21, RZ, PT, P0 ;  /* 0x000000ff1500720c */ /* 0x000fda0003f05300 */
[----:B-12---:R-:W-:Y:S05]  /*0760*/  @!P0 BRA `(.L_x_5) ;  /* 0x0000000000288947 */ /* 0x006fea0003800000 */
[----:B------:R-:W0:Y:S02]  /*0770*/  LDC R13, c[0x0][0x634] ;  /* 0x00018d00ff0d7b82 */ /* 0x000e240000000800 */
[----:B0-----:R-:W-:-:S05]  /*0780*/  IADD3 R13, P0, R16, R13, RZ ;  /* 0x0000000d100d7210 */ /* 0x001fca0007f1e0ff */
[----:B------:R-:W-:-:S04]  /*0790*/  IMAD.X R15, RZ, RZ, R17, P0 ;  /* 0x000000ffff0f7224 */ /* 0x000fc800000e0611 */
[----:B------:R-:W-:-:S04]  /*07a0*/  IMAD.WIDE.U32 R8, R15, R20, RZ ;  /* 0x000000140f087225 */ /* 0x000fc800078e00ff */
[----:B------:R-:W-:-:S04]  /*07b0*/  IMAD.WIDE.U32 R10, P0, R13, R21, R8 ;  /* 0x000000150d0a7225 */ /* 0x000fc80007800008 */
[----:B------:R-:W-:-:S04]  /*07c0*/  IMAD.WIDE.U32 R8, R13, R20, RZ ;  /* 0x000000140d087225 */ /* 0x000fc800078e00ff */
[----:B------:R-:W-:Y:S01]  /*07d0*/  IMAD.X R13, RZ, RZ, RZ, P0 ;  /* 0x000000ffff0d7224 */ /* 0x000fe200000e06ff */
[----:B------:R-:W-:Y:S01]  /*07e0*/  IADD3 RZ, P0, R9, R10, RZ ;  /* 0x0000000a09ff7210 */ /* 0x000fe20007f1e0ff */
[----:B------:R-:W-:-:S04]  /*07f0*/  IMAD.MOV.U32 R12, RZ, RZ, R11 ;  /* 0x000000ffff0c7224 */ /* 0x000fc800078e000b */
[----:B------:R-:W-:-:S08]  /*0800*/  IMAD.WIDE.U32.X R8, R15, R21, R12, P0 ;  /* 0x000000150f087225 */ /* 0x000fd000000e040c */
.L_x_5:
[-CC-:B------:R-:W-:Y:S01]  /*0810*/  SHF.R.U64 R67, R8, R0.reuse, R9.reuse ;  /* 0x0000000008437219 */ /* 0x180fe20000001209 */
[----:B------:R-:W0:Y:S01]  /*0820*/  LDC R12, c[0x0][0x618] ;  /* 0x00018600ff0c7b82 */ /* 0x000e220000000800 */
[----:B------:R-:W-:Y:S01]  /*0830*/  SHF.R.U32.HI R7, RZ, R0, R9 ;  /* 0x00000000ff077219 */ /* 0x000fe20000011609 */
[----:B------:R-:W-:Y:S01]  /*0840*/  ULDC UR4, c[0x0][0x150] ;  /* 0x0000540000047ab9 */ /* 0x000fe20000000800 */
[----:B------:R-:W-:Y:S02]  /*0850*/  IADD3 R11, P0, RZ, -R67, RZ ;  /* 0x80000043ff0b7210 */ /* 0x000fe40007f1e0ff */
[----:B------:R-:W-:-:S03]  /*0860*/  I2FP.F32.U32 R0, R6 ;  /* 0x0000000600007245 */ /* 0x000fc60000201000 */
[----:B------:R-:W1:Y:S01]  /*0870*/  LDC.64 R30, c[0x0][0x640] ;  /* 0x00019000ff1e7b82 */ /* 0x000e620000000a00 */
[----:B------:R-:W-:Y:S02]  /*0880*/  IMAD.X R13, RZ, RZ, ~R7, P0 ;  /* 0x000000ffff0d7224 */ /* 0x000fe400000e0e07 */
[----:B------:R-:W-:Y:S01]  /*0890*/  FMUL R0, R0, UR4 ;  /* 0x0000000400007c20 */ /* 0x000fe20008400000 */
[----:B------:R-:W-:Y:S01]  /*08a0*/  IMAD.WIDE.U32 R8, R11, R22, R16 ;  /* 0x000000160b087225 */ /* 0x000fe200078e0010 */
[----:B------:R-:W-:-:S03]  /*08b0*/  ULDC UR4, c[0x0][0x154] ;  /* 0x0000550000047ab9 */ /* 0x000fc60000000800 */
[----:B------:R-:W-:Y:S01]  /*08c0*/  IMAD R10, R13, R22, RZ ;  /* 0x000000160d0a7224 */ /* 0x000fe200078e02ff */
[----:B------:R-:W2:Y:S01]  /*08d0*/  LDC R7, c[0x0][0x144] ;  /* 0x00005100ff077b82 */ /* 0x000ea20000000800 */
[----:B------:R-:W3:Y:S02]  /*08e0*/  F2I.U32.TRUNC.NTZ R0, R0 ;  /* 0x0000000000007305 */ /* 0x000ee4000020f000 */
[----:B------:R-:W-:-:S04]  /*08f0*/  IMAD R11, R11, R23, R10 ;  /* 0x000000170b0b7224 */ /* 0x000fc800078e020a */
[----:B------:R-:W-:Y:S01]  /*0900*/  IMAD.IADD R9, R9, 0x1, R11 ;  /* 0x0000000109097824 */ /* 0x000fe200078e020b */
[----:B------:R-:W4:Y:S01]  /*0910*/  LDC R24, c[0x0][0x608] ;  /* 0x00018200ff187b82 */ /* 0x000f220000000800 */
[----:B------:R-:W-:-:S03]  /*0920*/  IMAD.MOV.U32 R11, RZ, RZ, -0x1 ;  /* 0xffffffffff0b7424 */ /* 0x000fc600078e00ff */
[-CC-:B0-----:R-:W-:Y:S02]  /*0930*/  SHF.R.U64 R22, R8, R12.reuse, R9.reuse ;  /* 0x0000000c08167219 */ /* 0x181fe40000001209 */
[----:B------:R-:W-:Y:S02]  /*0940*/  I2FP.F32.U32 R8, R3 ;  /* 0x0000000300087245 */ /* 0x000fe40000201000 */
[----:B------:R-:W0:Y:S01]  /*0950*/  LDC R28, c[0x0][0x658] ;  /* 0x00019600ff1c7b82 */ /* 0x000e220000000800 */
[----:B-1----:R-:W-:Y:S01]  /*0960*/  ISETP.NE.U32.AND P0, PT, R30, RZ, PT ;  /* 0x000000ff1e00720c */ /* 0x002fe20003f05070 */
[----:B---3--:R-:W-:Y:S02]  /*0970*/  IMAD.MOV R10, RZ, RZ, -R0 ;  /* 0x000000ffff0a7224 */ /* 0x008fe400078e0a00 */
[----:B------:R-:W-:Y:S01]  /*0980*/  FMUL R8, R8, UR4 ;  /* 0x0000000408087c20 */ /* 0x000fe20008400000 */
[----:B------:R-:W-:Y:S02]  /*0990*/  SHF.R.U32.HI R9, RZ, R12, R9 ;  /* 0x0000000cff097219 */ /* 0x000fe40000011609 */
[----:B------:R-:W-:Y:S01]  /*09a0*/  ISETP.NE.AND.EX P0, PT, R31, RZ, PT, P0 ;  /* 0x000000ff1f00720c */ /* 0x000fe20003f05300 */
[----:B------:R1:W3:Y:S01]  /*09b0*/  F2I.U32.TRUNC.NTZ R15, R8 ;  /* 0x00000008000f7305 */ /* 0x0002e2000020f000 */
[----:B------:R-:W1:Y:S01]  /*09c0*/  LDC R20, c[0x0][0x148] ;  /* 0x00005200ff147b82 */ /* 0x000e620000000800 */
[----:B--2---:R-:W-:-:S07]  /*09d0*/  IMAD R0, R7, R10, R6 ;  /* 0x0000000a07007224 */ /* 0x004fce00078e0206 */
[----:B------:R-:W2:Y:S01]  /*09e0*/  LDC R26, c[0x0][0x600] ;  /* 0x00018000ff1a7b82 */ /* 0x000ea20000000800 */
[-CC-:B----4-:R-:W-:Y:S02]  /*09f0*/  SHF.R.U64 R32, R22, R24.reuse, R9.reuse ;  /* 0x0000001816207219 */ /* 0x190fe40000001209 */
[----:B------:R-:W-:Y:S01]  /*0a00*/  SHF.R.U32.HI R7, RZ, R24, R9 ;  /* 0x00000018ff077219 */ /* 0x000fe20000011609 */
[----:B------:R-:W-:-:S04]  /*0a10*/  IMAD.MOV.U32 R9, RZ, RZ, 0x1 ;  /* 0x00000001ff097424 */ /* 0x000fc800078e00ff */
[----:B------:R-:W4:Y:S01]  /*0a20*/  LDC R21, c[0x0][0x648] ;  /* 0x00019200ff157b82 */ /* 0x000f220000000800 */
[-C--:B0-----:R-:W-:Y:S02]  /*0a30*/  SHF.L.U32 R6, R11, R28.reuse, RZ ;  /* 0x0000001c0b067219 */ /* 0x081fe400000006ff */
[--C-:B------:R-:W-:Y:S02]  /*0a40*/  SHF.R.U64 R24, R32, R28, R7.reuse ;  /* 0x0000001c20187219 */ /* 0x100fe40000001207 */
[----:B------:R-:W-:Y:S02]  /*0a50*/  LOP3.LUT R13, RZ, R6, RZ, 0x33, !PT ;  /* 0x00000006ff0d7212 */ /* 0x000fe400078e33ff */
[-C--:B------:R-:W-:Y:S01]  /*0a60*/  SHF.R.U32.HI R7, RZ, R28.reuse, R7 ;  /* 0x0000001cff077219 */ /* 0x080fe20000011607 */
[----:B------:R-:W0:Y:S01]  /*0a70*/  LDC R23, c[0x0][0x638] ;  /* 0x00018e00ff177b82 */ /* 0x000e220000000800 */
[----:B------:R-:W-:Y:S01]  /*0a80*/  SHF.L.U32 R12, R9, R28, RZ ;  /* 0x0000001c090c7219 */ /* 0x000fe200000006ff */
[----:B------:R-:W-:-:S06]  /*0a90*/  IMAD.MOV.U32 R6, RZ, RZ, R24 ;  /* 0x000000ffff067224 */ /* 0x000fcc00078e0018 */
[----:B------:R-:W0:Y:S01]  /*0aa0*/  LDC R69, c[0x0][0x610] ;  /* 0x00018400ff457b82 */ /* 0x000e220000000800 */
[----:B-1-3--:R-:W-:Y:S05]  /*0ab0*/  @!P0 BRA `(.L_x_6) ;  /* 0x0000000000288947 */ /* 0x00afea0003800000 */
[----:B------:R-:W1:Y:S02]  /*0ac0*/  LDC R11, c[0x0][0x64c] ;  /* 0x00019300ff0b7b82 */ /* 0x000e640000000800 */
[----:B-1----:R-:W-:-:S05]  /*0ad0*/  IADD3 R11, P0, R24, R11, RZ ;  /* 0x0000000b180b7210 */ /* 0x002fca0007f1e0ff */
        /* <DEDUP_REMOVED lines=8> */
.L_x_6:
[----:B----4-:R-:W-:Y:S01]  /*0b60*/  SHF.R.U64 R6, R6, R21, R7 ;  /* 0x0000001506067219 */ /* 0x010fe20000001207 */
[----:B--2---:R-:W-:Y:S01]  /*0b70*/  VIADD R7, R26, 0xffffffff ;  /* 0xffffffff1a077836 */ /* 0x004fe20000000000 */
[----:B------:R-:W-:Y:S01]  /*0b80*/  LOP3.LUT R13, R32, R13, RZ, 0xc0, !PT ;  /* 0x0000000d200d7212 */ /* 0x000fe200078ec0ff */
[----:B------:R-:W-:Y:S02]  /*0b90*/  IMAD.MOV R15, RZ, RZ, -R15 ;  /* 0x000000ffff0f7224 */ /* 0x000fe400078e0a0f */
[----:B------:R-:W-:Y:S02]  /*0ba0*/  IMAD.MOV R8, RZ, RZ, -R6 ;  /* 0x000000ffff087224 */ /* 0x000fe400078e0a06 */
[----:B------:R-:W-:Y:S01]  /*0bb0*/  IMAD R13, R12, R6, R13 ;  /* 0x000000060c0d7224 */ /* 0x000fe200078e020d */
[----:B------:R-:W-:Y:S01]  /*0bc0*/  LOP3.LUT R6, R22, R7, RZ, 0xc0, !PT ;  /* 0x0000000716067212 */ /* 0x000fe200078ec0ff */
[----:B------:R-:W-:Y:S02]  /*0bd0*/  @P3 IMAD R0, R20, R15, R3 ;  /* 0x0000000f14003224 */ /* 0x000fe400078e0203 */
[----:B0-----:R-:W-:-:S02]  /*0be0*/  IMAD R3, R8, R23, R24 ;  /* 0x0000001708037224 */ /* 0x001fc400078e0218 */
[----:B------:R-:W-:Y:S02]  /*0bf0*/  IMAD R69, R13, R69, R0 ;  /* 0x000000450d457224 */ /* 0x000fe400078e0200 */
[----:B------:R-:W-:Y:S02]  /*0c00*/  IMAD R6, R3, R26, R6 ;  /* 0x0000001a03067224 */ /* 0x000fe400078e0206 */
[----:B------:R-:W-:-:S03]  /*0c10*/  IMAD.MOV.U32 R0, RZ, RZ, 0x1 ;  /* 0x00000001ff007424 */ /* 0x000fc600078e00ff */
[----:B------:R-:W-:Y:S02]  /*0c20*/  SEL R68, R6, R69, !P3 ;  /* 0x0000004506447207 */ /* 0x000fe40005800000 */
[----:B------:R-:W-:-:S07]  /*0c30*/  SEL R69, R69, R6, !P3 ;  /* 0x0000000645457207 */ /* 0x000fce0005800000 */
.L_x_4:
[----:B------:R-:W-:-:S08]  /*0c40*/  NOP ;  /* 0x0000000000007918 */ /* 0x000fd00000000000 */
[----:B------:R-:W0:Y:S02]  /*0c50*/  USETMAXREG.TRY_ALLOC.CTAPOOL UP0, 0xe8 ;  /* 0x000000e8000079c8 */ /* 0x000e240008000600 */
[----:B0-----:R-:W-:-:S13]  /*0c60*/  PLOP3.LUT P0, PT, PT, PT, UP0, 0x80, 0x0 ;  /* 0x000000000000781c */ /* 0x001fda0003f0f008 */
[----:B------:R-:W-:Y:S05]  /*0c70*/  @!P0 BRA `(.L_x_4) ;  /* 0xfffffffc00f08947 */ /* 0x000fea000383ffff */
[----:B------:R-:W-:Y:S01]  /*0c80*/  ULDC.64 UR4, c[0x0][0x598] ;  /* 0x0001660000047ab9 */ /* 0x000fe20000000a00 */
[----:B------:R-:W-:Y:S01]  /*0c90*/  ULDC.64 UR36, c[0x0][0x208] ;  /* 0x0000820000247ab9 */ /* 0x000fe20000000a00 */
[----:B------:R-:W-:-:S04]  /*0ca0*/  ISETP.NE.U32.AND P0, PT, RZ, UR4, PT ;  /* 0x00000004ff007c0c */ /* 0x000fc8000bf05070 */
[----:B------:R-:W-:-:S13]  /*0cb0*/  ISETP.NE.AND.EX P0, PT, RZ, UR5, PT, P0 ;  /* 0x00000005ff007c0c */ /* 0x000fda000bf05300 */
[----:B------:R-:W-:Y:S05]  /*0cc0*/  @!P0 BRA `(.L_x_7) ;  /* 0x00000000001c8947 */ /* 0x000fea0003800000 */
[----:B------:R-:W0:Y:S02]  /*0cd0*/  LDC.64 R6, c[0x0][0x598] ;  /* 0x00016600ff067b82 */ /* 0x000e240000000a00 */
[----:B0-----:R-:W2:Y:S02]  /*0ce0*/  LDG.E.64 R6, desc[UR36][R6.64] ;  /* 0x0000002406067981 */ /* 0x001ea4000c1e1b00 */
[----:B--2---:R-:W-:-:S04]  /*0cf0*/  ISETP.NE.U32.AND P0, PT, R6, RZ, PT ;  /* 0x000000ff0600720c */ /* 0x004fc80003f05070 */
[----:B------:R-:W-:-:S13]  /*0d00*/  ISETP.NE.AND.EX P0, PT, R7, RZ, PT, P0 ;  /* 0x000000ff0700720c */ /* 0x000fda0003f05300 */
[----:B------:R-:W-:Y:S05]  /*0d10*/  @!P0 BRA `(.L_x_7) ;  /* 0x0000000000088947 */ /* 0x000fea0003800000 */
[----:B------:R0:W5:Y:S01]  /*0d20*/  LD.E R19, desc[UR36][R6.64] ;  /* 0x0000002406137980 */ /* 0x000162000c101900 */
[----:B------:R-:W-:Y:S05]  /*0d30*/  BRA `(.L_x_8) ;  /* 0x0000000000247947 */ /* 0x000fea0003800000 */
.L_x_7:
[----:B------:R-:W-:Y:S02]  /*0d40*/  ULDC.64 UR4, c[0x0][0x588] ;  /* 0x0001620000047ab9 */ /* 0x000fe40000000a00 */
[----:B------:R-:W-:-:S04]  /*0d50*/  ISETP.NE.U32.AND P0, PT, RZ, UR4, PT ;  /* 0x00000004ff007c0c */ /* 0x000fc8000bf05070 */
[----:B------:R-:W-:-:S13]  /*0d60*/  ISETP.NE.AND.EX P0, PT, RZ, UR5, PT, P0 ;  /* 0x00000005ff007c0c */ /* 0x000fda000bf05300 */
[----:B------:R-:W-:Y:S05]  /*0d70*/  @!P0 BRA `(.L_x_9) ;  /* 0x00000000000c8947 */ /* 0x000fea0003800000 */
[----:B------:R-:W0:Y:S02]  /*0d80*/  LDC.64 R6, c[0x0][0x588] ;  /* 0x00016200ff067b82 */ /* 0x000e240000000a00 */
[----:B0-----:R1:W5:Y:S01]  /*0d90*/  LDG.E R19, desc[UR36][R6.64] ;  /* 0x0000002406137981 */ /* 0x001362000c1e1900 */
[----:B------:R-:W-:Y:S05]  /*0da0*/  BRA `(.L_x_8) ;  /* 0x0000000000087947 */ /* 0x000fea0003800000 */
.L_x_9:
[----:B------:R-:W-:Y:S02]  /*0db0*/  ULDC UR4, c[0x0][0x580] ;  /* 0x0001600000047ab9 */ /* 0x000fe40000000800 */
[----:B------:R-:W-:-:S07]  /*0dc0*/  IMAD.U32 R19, RZ, RZ, UR4 ;  /* 0x00000004ff137e24 */ /* 0x000fce000f8e00ff */
.L_x_8:
[----:B------:R-:W-:Y:S02]  /*0dd0*/  ULDC.64 UR4, c[0x0][0x5a0] ;  /* 0x0001680000047ab9 */ /* 0x000fe40000000a00 */
[----:B------:R-:W-:-:S04]  /*0de0*/  ISETP.NE.U32.AND P0, PT, RZ, UR4, PT ;  /* 0x00000004ff007c0c */ /* 0x000fc8000bf05070 */
[----:B------:R-:W-:-:S13]  /*0df0*/  ISETP.NE.AND.EX P0, PT, RZ, UR5, PT, P0 ;  /* 0x00000005ff007c0c */ /* 0x000fda000bf05300 */
[----:B------:R-:W-:Y:S05]  /*0e00*/  @!P0 BRA `(.L_x_10) ;  /* 0x00000000001c8947 */ /* 0x000fea0003800000 */
[----:B01----:R-:W0:Y:S02]  /*0e10*/  LDC.64 R6, c[0x0][0x5a0] ;  /* 0x00016800ff067b82 */ /* 0x003e240000000a00 */
[----:B0-----:R-:W2:Y:S02]  /*0e20*/  LDG.E.64 R6, desc[UR36][R6.64] ;  /* 0x0000002406067981 */ /* 0x001ea4000c1e1b00 */
[----:B--2---:R-:W-:-:S04]  /*0e30*/  ISETP.NE.U32.AND P0, PT, R6, RZ, PT ;  /* 0x000000ff0600720c */ /* 0x004fc80003f05070 */
[----:B------:R-:W-:-:S13]  /*0e40*/  ISETP.NE.AND.EX P0, PT, R7, RZ, PT, P0 ;  /* 0x000000ff0700720c */ /* 0x000fda0003f05300 */
[----:B------:R-:W-:Y:S05]  /*0e50*/  @!P0 BRA `(.L_x_10) ;  /* 0x0000000000088947 */ /* 0x000fea0003800000 */
[----:B------:R0:W5:Y:S01]  /*0e60*/  LD.E R56, desc[UR36][R6.64] ;  /* 0x0000002406387980 */ /* 0x000162000c101900 */
[----:B------:R-:W-:Y:S05]  /*0e70*/  BRA `(.L_x_11) ;  /* 0x0000000000247947 */ /* 0x000fea0003800000 */
.L_x_10:
[----:B------:R-:W-:Y:S02]  /*0e80*/  ULDC.64 UR4, c[0x0][0x590] ;  /* 0x0001640000047ab9 */ /* 0x000fe40000000a00 */
[----:B------:R-:W-:-:S04]  /*0e90*/  ISETP.NE.U32.AND P0, PT, RZ, UR4, PT ;  /* 0x00000004ff007c0c */ /* 0x000fc8000bf05070 */
[----:B------:R-:W-:-:S13]  /*0ea0*/  ISETP.NE.AND.EX P0, PT, RZ, UR5, PT, P0 ;  /* 0x00000005ff007c0c */ /* 0x000fda000bf05300 */
[----:B------:R-:W-:Y:S05]  /*0eb0*/  @!P0 BRA `(.L_x_12) ;  /* 0x00000000000c8947 */ /* 0x000fea0003800000 */
[----:B------:R-:W2:Y:S02]  /*0ec0*/  LDC.64 R56, c[0x0][0x590] ;  /* 0x00016400ff387b82 */ /* 0x000ea40000000a00 */
[----:B--2---:R2:W5:Y:S01]  /*0ed0*/  LDG.E R56, desc[UR36][R56.64] ;  /* 0x0000002438387981 */ /* 0x004562000c1e1900 */
[----:B------:R-:W-:Y:S05]  /*0ee0*/  BRA `(.L_x_11) ;  /* 0x0000000000087947 */ /* 0x000fea0003800000 */
.L_x_12:
[----:B------:R-:W-:Y:S02]  /*0ef0*/  ULDC UR4, c[0x0][0x584] ;  /* 0x0001610000047ab9 */ /* 0x000fe40000000800 */
[----:B------:R-:W-:-:S07]  /*0f00*/  IMAD.U32 R56, RZ, RZ, UR4 ;  /* 0x00000004ff387e24 */ /* 0x000fce000f8e00ff */
.L_x_11:
[----:B------:R-:W-:-:S13]  /*0f10*/  LOP3.LUT P0, RZ, R0, 0xff, RZ, 0xc0, !PT ;  /* 0x000000ff00ff7812 */ /* 0x000fda000780c0ff */
[----:B------:R-:W-:Y:S05]  /*0f20*/  @!P0 EXIT ;  /* 0x000000000000894d */ /* 0x000fea0003800000 */
[----:B------:R-:W3:Y:S01]  /*0f30*/  LDC R59, c[0x0][0x658] ;  /* 0x00019600ff3b7b82 */ /* 0x000ee20000000800 */
[----:B------:R-:W-:Y:S01]  /*0f40*/  ULDC.64 UR6, c[0x0][0x288] ;  /* 0x0000a20000067ab9 */ /* 0x000fe20000000a00 */
[----:B------:R-:W-:Y:S01]  /*0f50*/  LOP3.LUT R14, R14, 0x1, RZ, 0xc0, !PT ;  /* 0x000000010e0e7812 */ /* 0x000fe200078ec0ff */
[----:B------:R-:W-:Y:S01]  /*0f60*/  UIADD3 UR4, UR7, 0x3f, URZ ;  /* 0x0000003f07047890 */ /* 0x000fe2000fffe03f */
[----:B------:R-:W-:Y:S01]  /*0f70*/  SHF.R.U32.HI R0, RZ, 0x2, R4 ;  /* 0x00000002ff007819 */ /* 0x000fe20000011604 */
[----:B------:R-:W-:Y:S01]  /*0f80*/  IMAD.U32 R3, RZ, RZ, UR6 ;  /* 0x00000006ff037e24 */ /* 0x000fe2000f8e00ff */
[----:B------:R-:W-:Y:S01]  /*0f90*/  SHF.R.U32.HI R5, RZ, 0x1, R5 ;  /* 0x00000001ff057819 */ /* 0x000fe20000011605 */
[----:B------:R-:W-:Y:S01]  /*0fa0*/  USHF.R.S32.HI UR5, URZ, 0x1f, UR4 ;  /* 0x0000001f3f057899 */ /* 0x000fe20008011404 */
[----:B01----:R-:W0:Y:S01]  /*0fb0*/  LDC.64 R6, c[0x0][0x5c8] ;  /* 0x00017200ff067b82 */ /* 0x003e220000000a00 */
[----:B------:R-:W-:Y:S01]  /*0fc0*/  LOP3.LUT R60, R4, 0x3, RZ, 0xc0, !PT ;  /* 0x00000003043c7812 */ /* 0x000fe200078ec0ff */
[----:B------:R-:W-:Y:S01]  /*0fd0*/  IMAD.SHL.U32 R9, R14, 0x40, RZ ;  /* 0x000000400e097824 */ /* 0x000fe200078e00ff */
[----:B------:R-:W-:Y:S01]  /*0fe0*/  LOP3.LUT R0, R0, 0x7, RZ, 0xc0, !PT ;  /* 0x0000000700007812 */ /* 0x000fe200078ec0ff */
[----:B------:R-:W-:Y:S01]  /*0ff0*/  ULEA.HI UR5, UR5, UR4, URZ, 0x6 ;  /* 0x0000000405057291 */ /* 0x000fe2000f8f303f */
[----:B------:R-:W-:Y:S01]  /*1000*/  LOP3.LUT R5, R5, 0x30, RZ, 0xc0, !PT ;  /* 0x0000003005057812 */ /* 0x000fe200078ec0ff */
[----:B------:R-:W-:Y:S01]  /*1010*/  IMAD R60, R60, -0x2, R3 ;  /* 0xfffffffe3c3c7824 */ /* 0x000fe200078e0203 */
[--C-:B------:R-:W-:Y:S01]  /*1020*/  LOP3.LUT R22, R9, 0x40, R0.reuse, 0xe2, !PT ;  /* 0x0000004009167812 */ /* 0x100fe200078ee200 */
[----:B------:R-:W1:Y:S01]  /*1030*/  LDC R63, c[0x0][0x600] ;  /* 0x00018000ff3f7b82 */ /* 0x000e620000000800 */
[----:B------:R-:W-:Y:S01]  /*1040*/  IADD3 R3, RZ, -R5, -R0 ;  /* 0x80000005ff037210 */ /* 0x000fe20007ffe800 */
[----:B------:R-:W-:Y:S01]  /*1050*/  IMAD.MOV.U32 R0, RZ, RZ, -0x1 ;  /* 0xffffffffff007424 */ /* 0x000fe200078e00ff */
[----:B------:R-:W-:Y:S01]  /*1060*/  USHF.R.S32.HI UR43, URZ, 0x6, UR5 ;  /* 0x000000063f2b7899 */ /* 0x000fe20008011405 */
[----:B------:R-:W-:Y:S01]  /*1070*/  IMAD.MOV.U32 R8, RZ, RZ, 0x1 ;  /* 0x00000001ff087424 */ /* 0x000fe200078e00ff */
[----:B------:R-:W-:Y:S01]  /*1080*/  LOP3.LUT R62, R4, 0x80, RZ, 0xc0, !PT ;  /* 0x00000080043e7812 */ /* 0x000fe200078ec0ff */
[----:B------:R-:W-:Y:S01]  /*1090*/  IMAD R3, R14, -0x40, R3 ;  /* 0xffffffc00e037824 */ /* 0x000fe200078e0203 */
[----:B------:R-:W-:Y:S01]  /*10a0*/  UISETP.LT.AND UP0, UPT, UR43, 0x1, UPT ;  /* 0x000000012b00788c */ /* 0x000fe2000bf01270 */
[----:B---3--:R-:W-:Y:S01]  /*10b0*/  SHF.L.U32 R0, R0, R59, RZ ;  /* 0x0000003b00007219 */ /* 0x008fe200000006ff */
[----:B------:R-:W-:Y:S01]  /*10c0*/  ULDC UR4, c[0x0][0x284] ;  /* 0x0000a10000047ab9 */ /* 0x000fe20000000800 */
[----:B------:R-:W-:Y:S01]  /*10d0*/  LOP3.LUT R22, R22, R5, RZ, 0xfc, !PT ;  /* 0x0000000516167212 */ /* 0x000fe200078efcff */
[----:B------:R-:W-:Y:S01]  /*10e0*/  USEL UR44, UR43, 0x1, UP0 ;  /* 0x000000012b2c7887 */ /* 0x000fe20008000000 */
[----:B------:R-:W-:Y:S01]  /*10f0*/  SHF.L.U32 R59, R8, R59, RZ ;  /* 0x0000003b083b7219 */ /* 0x000fe200000006ff */
[----:B------:R-:W-:Y:S01]  /*1100*/  IMAD.SHL.U32 R61, R4, 0x2, RZ ;  /* 0x00000002043d7824 */ /* 0x000fe200078e00ff */
[----:B------:R-:W-:Y:S01]  /*1110*/  LOP3.LUT R66, R18, 0x1, RZ, 0xfc, !PT ;  /* 0x0000000112427812 */ /* 0x000fe200078efcff */
[----:B------:R-:W-:Y:S01]  /*1120*/  VIADD R65, R3, UR4 ;  /* 0x0000000403417c36 */ /* 0x000fe20008000000 */
[C---:B0-----:R-:W-:Y:S01]  /*1130*/  SHF.L.U64.HI R58, R6.reuse, 0x3, R7 ;  /* 0x00000003063a7819 */ /* 0x041fe20000010207 */
[----:B--2---:R-:W-:Y:S01]  /*1140*/  IMAD.SHL.U32 R57, R6, 0x8, RZ ;  /* 0x0000000806397824 */ /* 0x004fe200078e00ff */
[----:B------:R-:W-:Y:S01]  /*1150*/  SHF.R.U32.HI R62, RZ, 0x7, R62 ;  /* 0x00000007ff3e7819 */ /* 0x000fe2000001163e */
[----:B------:R-:W-:Y:S01]  /*1160*/  IMAD.MOV.U32 R23, RZ, RZ, RZ ;  /* 0x000000ffff177224 */ /* 0x000fe200078e00ff */
[----:B------:R-:W-:Y:S01]  /*1170*/  LOP3.LUT R64, RZ, R0, RZ, 0x33, !PT ;  /* 0x00000000ff407212 */ /* 0x000fe200078e33ff */
[----:B------:R-:W-:Y:S01]  /*1180*/  UIADD3 UR44, UR43, -UR44, URZ ;  /* 0x8000002c2b2c7290 */ /* 0x000fe2000fffe03f */
[----:B------:R-:W-:Y:S01]  /*1190*/  UMOV UR40, URZ ;  /* 0x0000003f00287c82 */ /* 0x000fe20008000000 */
[----:B-1----:R-:W-:Y:S01]  /*11a0*/  VIADD R63, R63, 0xffffffff ;  /* 0xffffffff3f3f7836 */ /* 0x002fe20000000000 */
[----:B------:R-:W-:-:S09]  /*11b0*/  UMOV UR42, URZ ;  /* 0x0000003f002a7c82 */ /* 0x000fd20008000000 */
.L_x_94:
[----:B0-----:R-:W0:Y:S01]  /*11c0*/  SHFL.IDX PT, R0, R62, RZ, 0x1f ;  /* 0x00001fff3e007589 */ /* 0x001e2200000e0000 */
[----:B-1----:R-:W1:Y:S01]  /*11d0*/  S2UR UR7, SR_CgaCtaId ;  /* 0x00000000000779c3 */ /* 0x002e620000008800 */
[----:B------:R-:W-:Y:S01]  /*11e0*/  UMOV UR6, 0x400 ;  /* 0x0000040000067882 */ /* 0x000fe20000000000 */
[----:B0-----:R-:W-:Y:S01]  /*11f0*/  R2UR UR4, R0 ;  /* 0x00000000000472ca */ /* 0x001fe200000e0000 */
[----:B-1----:R-:W-:-:S12]  /*1200*/  ULEA UR46, UR7, UR6, 0x18 ;  /* 0x00000006072e7291 */ /* 0x002fd8000f8ec03f */
[----:B------:R-:W-:-:S04]  /*1210*/  ULEA.HI UR5, UR4, UR4, URZ, 0x1 ;  /* 0x0000000404057291 */ /* 0x000fc8000f8f083f */
[----:B------:R-:W-:-:S04]  /*1220*/  ULOP3.LUT UR5, UR5, 0x7fffe, URZ, 0xc0, !UPT ;  /* 0x0007fffe05057892 */ /* 0x000fc8000f8ec03f */
[----:B------:R-:W-:-:S03]  /*1230*/  UIADD3 UR5, UR4, -UR5, URZ ;  /* 0x8000000504057290 */ /* 0x000fc6000fffe03f */
[----:B------:R-:W-:Y:S01]  /*1240*/  ULDC UR4, c[0x0][0x28c] ;  /* 0x0000a30000047ab9 */ /* 0x000fe20000000800 */
[----:B------:R-:W-:Y:S01]  /*1250*/  ULEA UR5, UR5, UR46, 0xd ;  /* 0x0000002e05057291 */ /* 0x000fe2000f8e683f */
[----:B------:R-:W-:-:S03]  /*1260*/  ISETP.LT.AND P0, PT, RZ, UR4, PT ;  /* 0x00000004ff007c0c */ /* 0x000fc6000bf01270 */
[----:B------:R-:W-:-:S04]  /*1270*/  UIADD3 UR5, UR5, 0x100, URZ ;  /* 0x0000010005057890 */ /* 0x000fc8000fffe03f */
[----:B------:R-:W-:-:S04]  /*1280*/  USHF.R.U32.HI UR5, URZ, 0x4, UR5 ;  /* 0x000000043f057899 */ /* 0x000fc80008011605 */
[----:B------:R-:W-:-:S04]  /*1290*/  ULOP3.LUT UR5, UR5, 0x3fff, URZ, 0xc0, !UPT ;  /* 0x00003fff05057892 */ /* 0x000fc8000f8ec03f */
[----:B------:R-:W-:Y:S01]  /*12a0*/  ULOP3.LUT UR45, UR5, 0x10000, URZ, 0xfc, !UPT ;  /* 0x00010000052d7892 */ /* 0x000fe2000f8efc3f */
[----:B--234-:R-:W-:Y:S11]  /*12b0*/  @P0 BRA `(.L_x_13) ;  /* 0x0000000000400947 */ /* 0x01cff60003800000 */
[----:B------:R-:W-:Y:S01]  /*12c0*/  MOV R0, 0x0 ;  /* 0x0000000000007802 */ /* 0x000fe20000000f00 */
[----:B------:R-:W-:Y:S01]  /*12d0*/  ULDC.64 UR4, c[0x4][0x68] ;  /* 0x01001a0000047ab9 */ /* 0x000fe20000000a00 */
[----:B------:R-:W-:Y:S01]  /*12e0*/  ULDC.64 UR6, c[0x4][0x8] ;  /* 0x0100020000067ab9 */ /* 0x000fe20000000a00 */
[----:B------:R-:W-:Y:S01]  /*12f0*/  IMAD.U32 R4, RZ, RZ, UR4 ;  /* 0x00000004ff047e24 */ /* 0x000fe2000f8e00ff */
[----:B------:R0:W1:Y:S01]  /*1300*/  LDC.64 R14, c[0x4][R0] ;  /* 0x01000000000e7b82 */ /* 0x0000620000000a00 */
[----:B------:R-:W-:Y:S01]  /*1310*/  IMAD.U32 R5, RZ, RZ, UR5 ;  /* 0x00000005ff057e24 */ /* 0x000fe2000f8e00ff */
[----:B------:R-:W-:Y:S01]  /*1320*/  ULDC.64 UR4, c[0x4][0x70] ;  /* 0x01001c0000047ab9 */ /* 0x000fe20000000a00 */
[----:B------:R-:W-:Y:S02]  /*1330*/  IMAD.U32 R10, RZ, RZ, UR6 ;  /* 0x00000006ff0a7e24 */ /* 0x000fe4000f8e00ff */
[----:B------:R-:W-:Y:S02]  /*1340*/  IMAD.U32 R6, RZ, RZ, UR4 ;  /* 0x00000004ff067e24 */ /* 0x000fe4000f8e00ff */
[----:B------:R-:W-:-:S02]  /*1350*/  IMAD.U32 R7, RZ, RZ, UR5 ;  /* 0x00000005ff077e24 */ /* 0x000fc4000f8e00ff */
[----:B------:R-:W-:Y:S02]  /*1360*/  IMAD.U32 R11, RZ, RZ, UR7 ;  /* 0x00000007ff0b7e24 */ /* 0x000fe4000f8e00ff */
[----:B------:R-:W-:Y:S02]  /*1370*/  IMAD.MOV.U32 R8, RZ, RZ, 0x1e1 ;  /* 0x000001e1ff087424 */ /* 0x000fe400078e00ff */
[----:B------:R-:W-:Y:S02]  /*1380*/  IMAD.MOV.U32 R12, RZ, RZ, 0x1 ;  /* 0x00000001ff0c7424 */ /* 0x000fe400078e00ff */
[----:B0-----:R-:W-:-:S07]  /*1390*/  IMAD.MOV.U32 R13, RZ, RZ, RZ ;  /* 0x000000ffff0d7224 */ /* 0x001fce00078e00ff */
[----:B------:R-:W-:-:S07]  /*13a0*/  LEPC R20, `(.L_x_13) ;  /* 0x000000001014794e */ /* 0x000fce0000000000 */
[----:B-1---5:R-:W-:Y:S05]  /*13b0*/  CALL.ABS.NOINC R14 ;  /* 0x000000000e007343 */ /* 0x022fea0003c00000 */
.L_x_13:
[----:B------:R-:W-:-:S13]  /*13c0*/  ISETP.NE.AND P0, PT, R66, 0x3, PT ;  /* 0x000000034200780c */ /* 0x000fda0003f05270 */
[----:B------:R-:W-:Y:S05]  /*13d0*/  @!P0 BRA `(.L_x_14) ;  /* 0x0000000000048947 */ /* 0x000fea0003800000 */
[----:B------:R-:W-:Y:S01]  /*13e0*/  BPT.TRAP 0x1 ;  /* 0x000000040000795c */ /* 0x000fe20000300000 */
.L_x_14:
[----:B------:R-:W-:Y:S02]  /*13f0*/  IMAD.U32 R3, RZ, RZ, UR42 ;  /* 0x0000002aff037e24 */ /* 0x000fe4000f8e00ff */
[----:B------:R-:W-:-:S03]  /*1400*/  IMAD.U32 R0, RZ, RZ, UR40 ;  /* 0x00000028ff007e24 */ /* 0x000fc6000f8e00ff */
[----:B------:R-:W-:Y:S02]  /*1410*/  LEA R3, R3, UR46, 0x3 ;  /* 0x0000002e03037c11 */ /* 0x000fe4000f8e18ff */
[----:B------:R-:W-:-:S04]  /*1420*/  SHF.L.U32 R0, R0, 0x1f, RZ ;  /* 0x0000001f00007819 */ /* 0x000fc800000006ff */
[----:B------:R0:W1:Y:S01]  /*1430*/  SYNCS.PHASECHK.TRANS64.TRYWAIT P1, [R3+URZ], R0 ;  /* 0x00000000030075a7 */ /* 0x000062000802017f */
[----:B------:R-:W-:Y:S05]  /*1440*/  @!P0 BRA `(.L_x_15) ;  /* 0x0000000000048947 */ /* 0x000fea0003800000 */
[----:B------:R-:W-:Y:S01]  /*1450*/  BPT.TRAP 0x1 ;  /* 0x000000040000795c */ /* 0x000fe20000300000 */
.L_x_15:
[----:B------:R-:W-:-:S05]  /*1460*/  IMAD.U32 R4, RZ, RZ, UR44 ;  /* 0x0000002cff047e24 */ /* 0x000fca000f8e00ff */
[----:B------:R-:W-:Y:S01]  /*1470*/  ISETP.GE.AND P2, PT, R4, 0x1, PT ;  /* 0x000000010400780c */ /* 0x000fe20003f46270 */
[----:B-1----:R-:W-:-:S12]  /*1480*/  @P1 BRA `(.L_x_16) ;  /* 0x0000000000081947 */ /* 0x002fd80003800000 */
[----:B------:R-:W1:Y:S02]  /*1490*/  SYNCS.PHASECHK.TRANS64.TRYWAIT P1, [R3+URZ], R0 ;  /* 0x00000000030075a7 */ /* 0x000e64000802017f */
[----:B-1----:R-:W-:Y:S05]  /*14a0*/  @!P1 BRA `(.L_x_17) ;  /* 0x0000004400649947 */ /* 0x002fea0003800000 */
.L_x_16:
[----:B------:R-:W-:Y:S05]  /*14b0*/  WARPSYNC.ALL ;  /* 0x0000000000007948 */ /* 0x000fea0003800000 */
[----:B------:R-:W-:Y:S01]  /*14c0*/  UIADD3 UR4, UR46, 0x20100, URZ ;  /* 0x000201002e047890 */ /* 0x000fe2000fffe03f */
[----:B------:R-:W-:Y:S01]  /*14d0*/  WARPGROUP.ARRIVE ;  /* 0x00000000000079c5 */ /* 0x000fe20000000000 */
[----:B------:R-:W-:Y:S02]  /*14e0*/  ULEA UR5, UR42, UR45, 0xb ;  /* 0x0000002d2a057291 */ /* 0x000fe4000f8e583f */
[----:B------:R-:W-:Y:S01]  /*14f0*/  USHF.R.U32.HI UR4, URZ, 0x4, UR4 ;  /* 0x000000043f047899 */ /* 0x000fe20008011604 */
[----:B------:R-:W-:Y:S01]  /*1500*/  UMOV UR9, 0x40000040 ;  /* 0x4000004000097882 */ /* 0x000fe20000000000 */
[----:B------:R-:W-:-:S02]  /*1510*/  UMOV UR11, 0x40000040 ;  /* 0x40000040000b7882 */ /* 0x000fc40000000000 */
[----:B------:R-:W-:Y:S01]  /*1520*/  ULOP3.LUT UR4, UR4, 0x3fff, URZ, 0xc0, !UPT ;  /* 0x00003fff04047892 */ /* 0x000fe2000f8ec03f */
[----:B------:R-:W-:-:S03]  /*1530*/  UMOV UR8, UR5 ;  /* 0x0000000500087c82 */ /* 0x000fc60008000000 */
[----:B------:R-:W-:-:S04]  /*1540*/  ULOP3.LUT UR4, UR4, 0x10000, URZ, 0xfc, !UPT ;  /* 0x0001000004047892 */ /* 0x000fc8000f8efc3f */
[----:B------:R-:W-:-:S07]  /*1550*/  ULEA UR6, UR42, UR4, 0xa ;  /* 0x000000042a067291 */ /* 0x000fce000f8e503f */
[----:B------:R-:W-:Y:S02]  /*1560*/  UMOV UR10, UR6 ;  /* 0x00000006000a7c82 */ /* 0x000fe40008000000 */
[----:B------:R-:W-:Y:S01]  /*1570*/  HGMMA.64x64x8.F32.TF32 R24, gdesc[UR8], RZ, !UPT, gsb0 ;  /* 0x04e00000081879f0 */ /* 0x000fe2000c0028ff */
[----:B------:R-:W-:Y:S02]  /*1580*/  UIADD3 UR8, UR5, 0x2, URZ ;  /* 0x0000000205087890 */ /* 0x000fe4000fffe03f */
[----:B------:R-:W-:Y:S01]  /*1590*/  UIADD3 UR10, UR6, 0x2, URZ ;  /* 0x00000002060a7890 */ /* 0x000fe2000fffe03f */
[----:B------:R-:W-:Y:S01]  /*15a0*/  UMOV UR9, 0x40000040 ;  /* 0x4000004000097882 */ /* 0x000fe20000000000 */
[----:B------:R-:W-:Y:S01]  /*15b0*/  UMOV UR11, 0x40000040 ;  /* 0x40000040000b7882 */ /* 0x000fe20000000000 */
[----:B------:R-:W-:Y:S02]  /*15c0*/  WARPGROUP.DEPBAR.LE gsb0, 0x0 ;  /* 0x00008000000079c5 */ /* 0x000fe40000010000 */
[----:B------:R-:W-:-:S06]  /*15d0*/  WARPGROUP.ARRIVE ;  /* 0x00000000000079c5 */ /* 0x000fcc0000000000 */
[----:B------:R-:W-:Y:S01]  /*15e0*/  HGMMA.64x64x8.F32.TF32 R24, gdesc[UR8], R24, gsb0 ;  /* 0x04e00000081879f0 */ /* 0x000fe20008002818 */
        /* <DEDUP_REMOVED lines=41> */
[----:B------:R-:W-:Y:S03]  /*1880*/  HGMMA.64x64x8.F32.TF32 R24, gdesc[UR8], R24, gsb0 ;  /* 0x04e00000081879f0 */ /* 0x000fe60008002818 */
[----:B------:R-:W-:Y:S02]  /*1890*/  WARPGROUP.DEPBAR.LE gsb0, 0x0 ;  /* 0x00008000000079c5 */ /* 0x000fe40000010000 */
[----:B------:R-:W-:Y:S05]  /*18a0*/  @!P2 BRA `(.L_x_18) ;  /* 0x00000004008ca947 */ /* 0x000fea0003800000 */
[----:B------:R-:W-:Y:S01]  /*18b0*/  UIADD3 UR5, UR42, 0x1, URZ ;  /* 0x000000012a057890 */ /* 0x000fe2000fffe03f */
[----:B01----:R-:W-:-:S03]  /*18c0*/  IMAD.U32 R0, RZ, RZ, UR44 ;  /* 0x0000002cff007e24 */ /* 0x003fc6000f8e00ff */
[----:B------:R-:W-:-:S04]  /*18d0*/  UISETP.NE.AND UP0, UPT, UR5, 0x4, UPT ;  /* 0x000000040500788c */ /* 0x000fc8000bf05270 */
[----:B------:R-:W-:Y:S02]  /*18e0*/  USEL UR6, URZ, 0x1, UP0 ;  /* 0x000000013f067887 */ /* 0x000fe40008000000 */
[----:B------:R-:W-:Y:S02]  /*18f0*/  USEL UR5, UR5, URZ, UP0 ;  /* 0x0000003f05057287 */ /* 0x000fe40008000000 */
[----:B------:R-:W-:-:S06]  /*1900*/  ULOP3.LUT UR6, UR40, UR6, URZ, 0x3c, !UPT ;  /* 0x0000000628067292 */ /* 0x000fcc000f8e3c3f */
[----:B------:R-:W-:Y:S01]  /*1910*/  IMAD.U32 R5, RZ, RZ, UR6 ;  /* 0x00000006ff057e24 */ /* 0x000fe2000f8e00ff */
[----:B------:R-:W-:-:S06]  /*1920*/  UMOV UR6, UR42 ;  /* 0x0000002a00067c82 */ /* 0x000fcc0008000000 */
.L_x_25:
[----:B01----:R-:W-:Y:S05]  /*1930*/  @!P0 BRA `(.L_x_19) ;  /* 0x0000000000048947 */ /* 0x003fea0003800000 */
[----:B------:R-:W-:Y:S01]  /*1940*/  BPT.TRAP 0x1 ;  /* 0x000000040000795c */ /* 0x000fe20000300000 */
.L_x_19:
[----:B------:R-:W0:Y:S01]  /*1950*/  S2UR UR8, SR_CgaCtaId ;  /* 0x00000000000879c3 */ /* 0x000e220000008800 */
[----:B------:R-:W-:Y:S01]  /*1960*/  UMOV UR7, 0x400 ;  /* 0x0000040000077882 */ /* 0x000fe20000000000 */
[----:B------:R-:W-:Y:S01]  /*1970*/  SHF.L.U32 R3, R5, 0x1f, RZ ;  /* 0x0000001f05037819 */ /* 0x000fe200000006ff */
[----:B0-----:R-:W-:-:S04]  /*1980*/  ULEA UR7, UR8, UR7, 0x18 ;  /* 0x0000000708077291 */ /* 0x001fc8000f8ec03f */
[----:B------:R-:W-:-:S09]  /*1990*/  ULEA UR8, UR5, UR7, 0x3 ;  /* 0x0000000705087291 */ /* 0x000fd2000f8e183f */
[----:B------:R0:W1:Y:S01]  /*19a0*/  SYNCS.PHASECHK.TRANS64.TRYWAIT P1, [UR8], R3 ;  /* 0x00000003ff0075a7 */ /* 0x0000620008020148 */
[----:B------:R-:W-:Y:S05]  /*19b0*/  @!P0 BRA `(.L_x_20) ;  /* 0x0000000000048947 */ /* 0x000fea0003800000 */
[----:B------:R-:W-:Y:S01]  /*19c0*/  BPT.TRAP 0x1 ;  /* 0x000000040000795c */ /* 0x000fe20000300000 */
.L_x_20:
[----:B-1----:R-:W-:Y:S05]  /*19d0*/  @P1 BRA `(.L_x_21) ;  /* 0x0000000000081947 */ /* 0x002fea0003800000 */
[----:B------:R-:W1:Y:S02]  /*19e0*/  SYNCS.PHASECHK.TRANS64.TRYWAIT P1, [UR8], R3 ;  /* 0x00000003ff0075a7 */ /* 0x000e640008020148 */
[----:B-1----:R-:W-:Y:S05]  /*19f0*/  @!P1 BRA `(.L_x_22) ;  /* 0x0000004000249947 */ /* 0x002fea0003800000 */
.L_x_21:
[----:B------:R-:W-:Y:S01]  /*1a00*/  ULEA UR12, UR5, UR45, 0xb ;  /* 0x0000002d050c7291 */ /* 0x000fe2000f8e583f */
[----:B------:R-:W-:Y:S01]  /*1a10*/  WARPGROUP.ARRIVE ;  /* 0x00000000000079c5 */ /* 0x000fe20000000000 */
[----:B------:R-:W-:Y:S01]  /*1a20*/  ULEA UR13, UR5, UR4, 0xa ;  /* 0x00000004050d7291 */ /* 0x000fe2000f8e503f */
[----:B------:R-:W-:Y:S01]  /*1a30*/  UMOV UR9, 0x40000040 ;  /* 0x4000004000097882 */ /* 0x000fe20000000000 */
[----:B------:R-:W-:-:S03]  /*1a40*/  UMOV UR11, 0x40000040 ;  /* 0x40000040000b7882 */ /* 0x000fc60000000000 */
[----:B------:R-:W-:Y:S02]  /*1a50*/  UMOV UR8, UR12 ;  /* 0x0000000c00087c82 */ /* 0x000fe40008000000 */
[----:B------:R-:W-:Y:S02]  /*1a60*/  UMOV UR10, UR13 ;  /* 0x0000000d000a7c82 */ /* 0x000fe40008000000 */
[----:B------:R-:W-:Y:S01]  /*1a70*/  HGMMA.64x64x8.F32.TF32 R24, gdesc[UR8], R24, gsb0 ;  /* 0x04e00000081879f0 */ /* 0x000fe20008002818 */
[----:B------:R-:W-:Y:S02]  /*1a80*/  UIADD3 UR8, UR12, 0x2, URZ ;  /* 0x000000020c087890 */ /* 0x000fe4000fffe03f */
[----:B------:R-:W-:Y:S01]  /*1a90*/  UIADD3 UR10, UR13, 0x2, URZ ;  /* 0x000000020d0a7890 */ /* 0x000fe2000fffe03f */
[----:B------:R-:W-:Y:S01]  /*1aa0*/  UMOV UR9, 0x40000040 ;  /* 0x4000004000097882 */ /* 0x000fe20000000000 */
[----:B------:R-:W-:Y:S01]  /*1ab0*/  UMOV UR11, 0x40000040 ;  /* 0x40000040000b7882 */ /* 0x000fe20000000000 */
[----:B------:R-:W-:-:S02]  /*1ac0*/  WARPGROUP.DEPBAR.LE gsb0, 0x0 ;  /* 0x00008000000079c5 */ /* 0x000fc40000010000 */
        /* <DEDUP_REMOVED lines=46> */
[----:B------:R-:W-:Y:S01]  /*1db0*/  BPT.TRAP 0x1 ;  /* 0x000000040000795c */ /* 0x000fe20000300000 */
.L_x_23:
[----:B------:R-:W-:Y:S01]  /*1dc0*/  ULEA UR7, UR6, UR7, 0x3 ;  /* 0x0000000706077291 */ /* 0x000fe2000f8e183f */
[----:B------:R-:W-:-:S03]  /*1dd0*/  ISETP.GT.U32.AND P1, PT, R18, 0x1, PT ;  /* 0x000000011200780c */ /* 0x000fc60003f24070 */
[----:B------:R-:W-:-:S04]  /*1de0*/  UIADD3 UR7, UR7, 0x20, URZ ;  /* 0x0000002007077890 */ /* 0x000fc8000fffe03f */
[----:B------:R-:W-:-:S09]  /*1df0*/  UPRMT UR7, URZ, 0x654, UR7 ;  /* 0x000006543f077896 */ /* 0x000fd20008000007 */
[----:B------:R-:W-:Y:S01]  /*1e00*/  SYNCS.ARRIVE.TRANS64.RED.A1T0 RZ, [UR7], RZ ;  /* 0x000000ffffff79a7 */ /* 0x000fe20008100407 */
[----:B------:R-:W-:Y:S05]  /*1e10*/  @P1 BRA `(.L_x_24) ;  /* 0x0000000000041947 */ /* 0x000fea0003800000 */
[----:B------:R-:W-:Y:S01]  /*1e20*/  BPT.TRAP 0x1 ;  /* 0x000000040000795c */ /* 0x000fe20000300000 */
.L_x_24:
[----:B------:R-:W-:Y:S01]  /*1e30*/  UIADD3 UR5, UR5, 0x1, URZ ;  /* 0x0000000105057890 */ /* 0x000fe2000fffe03f */
[C---:B------:R-:W-:Y:S01]  /*1e40*/  ISETP.GT.AND P1, PT, R0.reuse, 0x1, PT ;  /* 0x000000010000780c */ /* 0x040fe20003f24270 */
[----:B------:R-:W-:Y:S01]  /*1e50*/  UIADD3 UR6, UR6, 0x1, URZ ;  /* 0x0000000106067890 */ /* 0x000fe2000fffe03f */
[----:B------:R-:W-:Y:S01]  /*1e60*/  VIADD R0, R0, 0xffffffff ;  /* 0xffffffff00007836 */ /* 0x000fe20000000000 */
[----:B------:R-:W-:Y:S02]  /*1e70*/  UISETP.NE.AND UP0, UPT, UR5, 0x4, UPT ;  /* 0x000000040500788c */ /* 0x000fe4000bf05270 */
[----:B------:R-:W-:Y:S02]  /*1e80*/  UISETP.NE.AND UP1, UPT, UR6, 0x4, UPT ;  /* 0x000000040600788c */ /* 0x000fe4000bf25270 */
[----:B------:R-:W-:Y:S02]  /*1e90*/  USEL UR7, URZ, 0x1, UP0 ;  /* 0x000000013f077887 */ /* 0x000fe40008000000 */
[----:B------:R-:W-:-:S02]  /*1ea0*/  USEL UR5, UR5, URZ, UP0 ;  /* 0x0000003f05057287 */ /* 0x000fc40008000000 */
[----:B------:R-:W-:Y:S02]  /*1eb0*/  USEL UR6, UR6, URZ, UP1 ;  /* 0x0000003f06067287 */ /* 0x000fe40008800000 */
[----:B------:R-:W-:Y:S01]  /*1ec0*/  LOP3.LUT R5, R5, UR7, RZ, 0x3c, !PT ;  /* 0x0000000705057c12 */ /* 0x000fe2000f8e3cff */
[----:B------:R-:W-:Y:S09]  /*1ed0*/  @P1 BRA `(.L_x_25) ;  /* 0xfffffff800941947 */ /* 0x000ff2000383ffff */
.L_x_18:
[----:B01----:R-:W0:Y:S02]  /*1ee0*/  LDC R0, c[0x0][0x28c] ;  /* 0x0000a300ff007b82 */ /* 0x003e240000000800 */
[----:B0-----:R-:W-:-:S13]  /*1ef0*/  ISETP.GE.AND P1, PT, R0, 0x1, PT ;  /* 0x000000010000780c */ /* 0x001fda0003f26270 */
[----:B------:R-:W-:Y:S05]  /*1f00*/  @!P1 BRA `(.L_x_26) ;  /* 0x0000000000389947 */ /* 0x000fea0003800000 */
[----:B------:R-:W-:Y:S05]  /*1f10*/  @!P0 BRA `(.L_x_27) ;  /* 0x0000000000048947 */ /* 0x000fea0003800000 */
[----:B------:R-:W-:Y:S01]  /*1f20*/  BPT.TRAP 0x1 ;  /* 0x000000040000795c */ /* 0x000fe20000300000 */
.L_x_27:
[----:B------:R-:W0:Y:S01]  /*1f30*/  S2UR UR6, SR_CgaCtaId ;  /* 0x00000000000679c3 */ /* 0x000e220000008800 */
[----:B------:R-:W-:Y:S01]  /*1f40*/  UIADD3 UR4, UR44, UR42, URZ ;  /* 0x0000002a2c047290 */ /* 0x000fe2000fffe03f */
[----:B------:R-:W-:Y:S01]  /*1f50*/  ISETP.GT.U32.AND P0, PT, R18, 0x1, PT ;  /* 0x000000011200780c */ /* 0x000fe20003f04070 */
[----:B------:R-:W-:Y:S02]  /*1f60*/  UMOV UR5, 0x400 ;  /* 0x0000040000057882 */ /* 0x000fe40000000000 */
[----:B------:R-:W-:-:S04]  /*1f70*/  USHF.L.U32 UR4, UR4, 0x3, URZ ;  /* 0x0000000304047899 */ /* 0x000fc8000800063f */
[----:B------:R-:W-:Y:S02]  /*1f80*/  ULOP3.LUT UR4, UR4, 0x18, URZ, 0xc0, !UPT ;  /* 0x0000001804047892 */ /* 0x000fe4000f8ec03f */
[----:B0-----:R-:W-:-:S04]  /*1f90*/  ULEA UR5, UR6, UR5, 0x18 ;  /* 0x0000000506057291 */ /* 0x001fc8000f8ec03f */
[----:B------:R-:W-:-:S04]  /*1fa0*/  UIADD3 UR4, UR5, 0x20, UR4 ;  /* 0x0000002005047890 */ /* 0x000fc8000fffe004 */
[----:B------:R-:W-:-:S09]  /*1fb0*/  UPRMT UR4, URZ, 0x654, UR4 ;  /* 0x000006543f047896 */ /* 0x000fd20008000004 */
[----:B------:R-:W-:Y:S01]  /*1fc0*/  SYNCS.ARRIVE.TRANS64.RED.A1T0 RZ, [UR4], RZ ;  /* 0x000000ffffff79a7 */ /* 0x000fe20008100404 */
[----:B------:R-:W-:Y:S05]  /*1fd0*/  @P0 BRA `(.L_x_26) ;  /* 0x0000000000040947 */ /* 0x000fea0003800000 */
[----:B------:R-:W-:Y:S01]  /*1fe0*/  BPT.TRAP 0x1 ;  /* 0x000000040000795c */ /* 0x000fe20000300000 */
.L_x_26:
[----:B------:R-:W-:Y:S01]  /*1ff0*/  IMAD.SHL.U32 R6, R68, 0x40, RZ ;  /* 0x0000004044067824 */ /* 0x000fe200078e00ff */
[----:B------:R-:W-:Y:S01]  /*2000*/  ULDC UR6, c[0x0][0x288] ;  /* 0x0000a20000067ab9 */ /* 0x000fe20000000800 */
[----:B------:R-:W-:Y:S01]  /*2010*/  SHF.R.S32.HI R11, RZ, 0x1f, R67 ;  /* 0x0000001fff0b7819 */ /* 0x000fe20000011443 */
[C---:B------:R-:W-:Y:S01]  /*2020*/  IMAD.SHL.U32 R10, R69.reuse, 0x80, RZ ;  /* 0x00000080450a7824 */ /* 0x040fe200078e00ff */
[----:B------:R-:W-:Y:S01]  /*2030*/  ULDC.64 UR4, c[0x0][0x5d0] ;  /* 0x0001740000047ab9 */ /* 0x000fe20000000a00 */
[C---:B------:R-:W-:Y:S01]  /*2040*/  LOP3.LUT R8, R6.reuse, 0x6, R61, 0xf8, !PT ;  /* 0x0000000606087812 */ /* 0x040fe200078ef83d */
[----:B------:R-:W-:Y:S01]  /*2050*/  IMAD.WIDE R68, R69, 0x80, R22 ;  /* 0x0000008045447825 */ /* 0x000fe200078e0216 */
[----:B------:R-:W-:Y:S01]  /*2060*/  ISETP.GE.AND P0, PT, R6, UR6, PT ;  /* 0x0000000606007c0c */ /* 0x000fe2000bf06270 */
[----:B------:R-:W-:Y:S01]  /*2070*/  ULDC UR6, c[0x0][0x284] ;  /* 0x0000a10000067ab9 */ /* 0x000fe20000000800 */
[----:B------:R-:W-:Y:S01]  /*2080*/  SHF.R.S32.HI R9, RZ, 0x1f, R8 ;  /* 0x0000001fff097819 */ /* 0x000fe20000011408 */
[----:B------:R-:W-:Y:S01]  /*2090*/  IMAD R0, R11, UR4, RZ ;  /* 0x000000040b007c24 */ /* 0x000fe2000f8e02ff */
[----:B------:R-:W-:-:S03]  /*20a0*/  ISETP.GE.OR P0, PT, R10, UR6, P0 ;  /* 0x000000060a007c0c */ /* 0x000fc60008706670 */
[C---:B------:R-:W-:Y:S02]  /*20b0*/  IMAD R3, R67.reuse, UR5, R0 ;  /* 0x0000000543037c24 */ /* 0x040fe4000f8e0200 */
[----:B------:R-:W-:Y:S01]  /*20c0*/  IMAD.WIDE.U32 R4, R67, UR4, R8 ;  /* 0x0000000443047c25 */ /* 0x000fe2000f8e0008 */
[----:B------:R-:W-:-:S03]  /*20d0*/  ULDC.64 UR4, c[0x0][0x5c8] ;  /* 0x0001720000047ab9 */ /* 0x000fc60000000a00 */
[----:B------:R-:W-:Y:S02]  /*20e0*/  IMAD R7, R69, UR4, RZ ;  /* 0x0000000445077c24 */ /* 0x000fe4000f8e02ff */
[----:B------:R-:W-:Y:S02]  /*20f0*/  IMAD.IADD R5, R5, 0x1, R3 ;  /* 0x0000000105057824 */ /* 0x000fe400078e0203 */
[C---:B------:R-:W-:Y:S02]  /*2100*/  IMAD R7, R68.reuse, UR5, R7 ;  /* 0x0000000544077c24 */ /* 0x040fe4000f8e0207 */
[----:B------:R-:W-:-:S04]  /*2110*/  IMAD.WIDE.U32 R70, R68, UR4, R4 ;  /* 0x0000000444467c25 */ /* 0x000fc8000f8e0004 */
[----:B------:R-:W-:Y:S01]  /*2120*/  IMAD.MOV.U32 R0, RZ, RZ, -0x1 ;  /* 0xffffffffff007424 */ /* 0x000fe200078e00ff */
[----:B------:R-:W-:Y:S06]  /*2130*/  @P0 BRA `(.L_x_28) ;  /* 0x0000001800ec0947 */ /* 0x000fec0003800000 */
[----:B-----5:R-:W-:Y:S01]  /*2140*/  FSETP.NEU.AND P0, PT, R56, RZ, PT ;  /* 0x000000ff3800720b */ /* 0x020fe20003f0d000 */
[----:B------:R-:W-:Y:S01]  /*2150*/  IMAD.IADD R6, R60, 0x1, -R6 ;  /* 0x000000013c067824 */ /* 0x000fe200078e0a06 */
[----:B------:R-:W-:Y:S01]  /*2160*/  BSSY B0, `(.L_x_28) ;  /* 0x00001b8000007945 */ /* 0x000fe20003800000 */
[----:B------:R-:W-:Y:S02]  /*2170*/  IMAD.IADD R3, R65, 0x1, -R10 ;  /* 0x0000000141037824 */ /* 0x000fe400078e0a0a */
[----:B------:R-:W-:Y:S01]  /*2180*/  IMAD.IADD R79, R71, 0x1, R7 ;  /* 0x00000001474f7824 */ /* 0x000fe200078e0207 */
[----:B------:R-:W-:-:S04]  /*2190*/  ISETP.GT.AND P3, PT, R6, RZ, PT ;  /* 0x000000ff0600720c */ /* 0x000fc80003f64270 */
[----:B------:R-:W-:-:S03]  /*21a0*/  ISETP.GT.AND P1, PT, R3, RZ, P3 ;  /* 0x000000ff0300720c */ /* 0x000fc60001f24270 */
[----:B------:R-:W-:Y:S10]  /*21b0*/  @!P0 BRA `(.L_x_29) ;  /* 0x0000001000e08947 */ /* 0x000ff40003800000 */
[----:B------:R-:W0:Y:S01]  /*21c0*/  LDC.64 R72, c[0x0][0x5b8] ;  /* 0x00016e00ff487b82 */ /* 0x000e220000000a00 */
[----:B------:R-:W-:-:S07]  /*21d0*/  ULDC.64 UR4, c[0x0][0x5c0] ;  /* 0x0001700000047ab9 */ /* 0x000fce0000000a00 */
[----:B------:R-:W1:Y:S08]  /*21e0*/  LDC.64 R74, c[0x0][0x5b0] ;  /* 0x00016c00ff4a7b82 */ /* 0x000e700000000a00 */
[----:B------:R-:W2:Y:S01]  /*21f0*/  LDC.64 R76, c[0x0][0x5a8] ;  /* 0x00016a00ff4c7b82 */ /* 0x000ea20000000a00 */
[-C--:B0-----:R-:W-:Y:S02]  /*2200*/  IMAD R4, R11, R72.reuse, RZ ;  /* 0x000000480b047224 */ /* 0x081fe400078e02ff */
[----:B------:R-:W-:-:S04]  /*2210*/  IMAD.WIDE.U32 R12, R67, R72, R8 ;  /* 0x00000048430c7225 */ /* 0x000fc800078e0008 */
[----:B------:R-:W-:Y:S02]  /*2220*/  IMAD R71, R67, R73, R4 ;  /* 0x0000004943477224 */ /* 0x000fe400078e0204 */
[-C--:B-1----:R-:W-:Y:S02]  /*2230*/  IMAD R4, R69, R74.reuse, RZ ;  /* 0x0000004a45047224 */ /* 0x082fe400078e02ff */
[----:B------:R-:W-:Y:S02]  /*2240*/  IMAD.IADD R13, R13, 0x1, R71 ;  /* 0x000000010d0d7824 */ /* 0x000fe400078e0247 */
[C---:B------:R-:W-:Y:S02]  /*2250*/  IMAD R73, R68.reuse, R75, R4 ;  /* 0x0000004b44497224 */ /* 0x040fe400078e0204 */
[----:B------:R-:W-:-:S04]  /*2260*/  IMAD.WIDE.U32 R4, R68, R74, R12 ;  /* 0x0000004a44047225 */ /* 0x000fc800078e000c */
[----:B------:R-:W-:Y:S01]  /*2270*/  IMAD.IADD R5, R5, 0x1, R73 ;  /* 0x0000000105057824 */ /* 0x000fe200078e0249 */
[----:B--2---:R-:W-:-:S04]  /*2280*/  LEA R14, P0, R4, R76, 0x2 ;  /* 0x0000004c040e7211 */ /* 0x004fc800078010ff */
[----:B------:R-:W-:-:S05]  /*2290*/  LEA.HI.X R15, R4, R77, R5, 0x2, P0 ;  /* 0x0000004d040f7211 */ /* 0x000fca00000f1405 */
[----:B------:R0:W2:Y:S01]  /*22a0*/  @P1 LDG.E.LTC128B R7, desc[UR36][R14.64] ;  /* 0x000000240e071981 */ /* 0x0000a2000c1e1920 */
[----:B------:R-:W-:Y:S01]  /*22b0*/  IMAD.WIDE.U32 R4, R68, R74, R8 ;  /* 0x0000004a44047225 */ /* 0x000fe200078e0008 */
[C---:B------:R-:W-:Y:S01]  /*22c0*/  SHF.L.U64.HI R11, R74.reuse, 0x3, R75 ;  /* 0x000000034a0b7819 */ /* 0x040fe2000001024b */
[----:B------:R-:W-:Y:S01]  /*22d0*/  BSSY B1, `(.L_x_30) ;  /* 0x0000016000017945 */ /* 0x000fe20003800000 */
[----:B------:R-:W-:Y:S01]  /*22e0*/  ISETP.GT.AND P3, PT, R3, 0x8, P3 ;  /* 0x000000080300780c */ /* 0x000fe20001f64270 */
[----:B------:R-:W-:Y:S02]  /*22f0*/  IMAD.IADD R5, R73, 0x1, R5 ;  /* 0x0000000149057824 */ /* 0x000fe400078e0205 */
[----:B------:R-:W-:Y:S02]  /*2300*/  IMAD.SHL.U32 R10, R74, 0x8, RZ ;  /* 0x000000084a0a7824 */ /* 0x000fe400078e00ff */
[----:B------:R-:W-:-:S04]  /*2310*/  IMAD.WIDE.U32 R20, R67, R72, R4 ;  /* 0x0000004843147225 */ /* 0x000fc800078e0004 */
[----:B------:R-:W-:Y:S01]  /*2320*/  IMAD.WIDE.U32 R68, R68, R74, R10 ;  /* 0x0000004a44447225 */ /* 0x000fe200078e000a */
[----:B------:R-:W-:Y:S02]  /*2330*/  LEA R10, P0, R70, UR4, 0x2 ;  /* 0x00000004460a7c11 */ /* 0x000fe4000f8010ff */
[----:B------:R-:W-:Y:S01]  /*2340*/  LEA R4, P4, R20, R76, 0x2 ;  /* 0x0000004c14047211 */ /* 0x000fe200078810ff */
[----:B0-----:R-:W-:Y:S01]  /*2350*/  IMAD.IADD R14, R71, 0x1, R21 ;  /* 0x00000001470e7824 */ /* 0x001fe200078e0215 */
[----:B------:R-:W-:Y:S01]  /*2360*/  LEA.HI.X R11, R70, UR5, R79, 0x2, P0 ;  /* 0x00000005460b7c11 */ /* 0x000fe200080f144f */
[----:B------:R-:W-:Y:S01]  /*2370*/  IMAD.IADD R73, R73, 0x1, R69 ;  /* 0x0000000149497824 */ /* 0x000fe200078e0245 */
[----:B------:R-:W-:Y:S02]  /*2380*/  ISETP.GT.AND P0, PT, R6, 0x1, PT ;  /* 0x000000010600780c */ /* 0x000fe40003f04270 */
[----:B------:R-:W-:Y:S01]  /*2390*/  IADD3 R15, P2, R12, R68, RZ ;  /* 0x000000440c0f7210 */ /* 0x000fe20007f5e0ff */
[----:B--2---:R-:W-:-:S04]  /*23a0*/  FMUL R5, R7, R56 ;  /* 0x0000003807057220 */ /* 0x004fc80000400000 */
[----:B------:R-:W-:Y:S01]  /*23b0*/  FFMA R21, R24, R19, R5 ;  /* 0x0000001318157223 */ /* 0x000fe20000000005 */
[----:B------:R-:W-:Y:S01]  /*23c0*/  LEA.HI.X R5, R20, R77, R14, 0x2, P4 ;  /* 0x0000004d14057211 */ /* 0x000fe200020f140e */
[----:B------:R-:W-:Y:S01]  /*23d0*/  IMAD.X R20, R73, 0x1, R13, P2 ;  /* 0x0000000149147824 */ /* 0x000fe200010e060d */
[----:B------:R-:W-:Y:S02]  /*23e0*/  ISETP.GT.AND P4, PT, R3, RZ, P0 ;  /* 0x000000ff0300720c */ /* 0x000fe40000784270 */
[----:B------:R0:W-:Y:S01]  /*23f0*/  @P1 STG.E desc[UR36][R10.64], R21 ;  /* 0x000000150a001986 */ /* 0x0001e2000c101924 */
[----:B------:R-:W-:-:S10]  /*2400*/  LEA R14, P1, R15, R76, 0x2 ;  /* 0x0000004c0f0e7211 */ /* 0x000fd400078210ff */
[----:B------:R-:W-:Y:S05]  /*2410*/  @!P4 BRA `(.L_x_31) ;  /* 0x000000000004c947 */ /* 0x000fea0003800000 */
[----:B------:R1:W5:Y:S02]  /*2420*/  LDG.E.LTC128B R7, desc[UR36][R4.64+0x4] ;  /* 0x0000042404077981 */ /* 0x000364000c1e1920 */
.L_x_31:
[----:B------:R-:W-:Y:S05]  /*2430*/  BSYNC B1 ;  /* 0x0000000000017941 */ /* 0x000fea0003800000 */
.L_x_30:
[----:B-----5:R-:W-:Y:S01]  /*2440*/  FMUL R12, R7, R56 ;  /* 0x00000038070c7220 */ /* 0x020fe20000400000 */
[----:B------:R-:W-:-:S03]  /*2450*/  LEA.HI.X R15, R15, R77, R20, 0x2, P1 ;  /* 0x0000004d0f0f7211 */ /* 0x000fc600008f1414 */
[----:B------:R-:W-:Y:S01]  /*2460*/  FFMA R69, R25, R19, R12 ;  /* 0x0000001319457223 */ /* 0x000fe2000000000c */
[----:B------:R-:W-:-:S04]  /*2470*/  IMAD.MOV.U32 R25, RZ, RZ, R7 ;  /* 0x000000ffff197224 */ /* 0x000fc800078e0007 */
[----:B------:R2:W-:Y:S04]  /*2480*/  @P4 STG.E desc[UR36][R10.64+0x4], R69 ;  /* 0x000004450a004986 */ /* 0x0005e8000c101924 */
[----:B------:R-:W3:Y:S01]  /*2490*/  @P3 LDG.E.LTC128B R25, desc[UR36][R14.64] ;  /* 0x000000240e193981 */ /* 0x000ee2000c1e1920 */
[C---:B------:R-:W-:Y:S01]  /*24a0*/  SHF.L.U64.HI R13, R57.reuse, 0x2, R58 ;  /* 0x00000002390d7819 */ /* 0x040fe2000001023a */
[----:B------:R-:W-:Y:S01]  /*24b0*/  BSSY B1, `(.L_x_32) ;  /* 0x0000010000017945 */ /* 0x000fe20003800000 */
[----:B------:R-:W-:Y:S02]  /*24c0*/  LEA R12, P2, R57, R10, 0x2 ;  /* 0x0000000a390c7211 */ /* 0x000fe400078410ff */
[----:B------:R-:W-:Y:S02]  /*24d0*/  IADD3 R20, P1, R8, R68, RZ ;  /* 0x0000004408147210 */ /* 0x000fe40007f3e0ff */
[----:B------:R-:W-:Y:S01]  /*24e0*/  ISETP.GT.AND P0, PT, R3, 0x8, P0 ;  /* 0x000000080300780c */ /* 0x000fe20000704270 */
[----:B------:R-:W-:-:S02]  /*24f0*/  IMAD.X R13, R13, 0x1, R11, P2 ;  /* 0x000000010d0d7824 */ /* 0x000fc400010e060b */
[----:B0-----:R-:W-:Y:S01]  /*2500*/  IMAD.X R21, R9, 0x1, R73, P1 ;  /* 0x0000000109157824 */ /* 0x001fe200008e0649 */
[----:B------:R-:W-:Y:S01]  /*2510*/  ISETP.GT.AND P1, PT, R6, 0x8, PT ;  /* 0x000000080600780c */ /* 0x000fe20003f24270 */
[----:B------:R-:W-:-:S04]  /*2520*/  IMAD.WIDE.U32 R20, R67, R72, R20 ;  /* 0x0000004843147225 */ /* 0x000fc800078e0014 */
[----:B------:R-:W-:Y:S01]  /*2530*/  IMAD.IADD R9, R71, 0x1, R21 ;  /* 0x0000000147097824 */ /* 0x000fe200078e0215 */
[----:B------:R-:W-:-:S04]  /*2540*/  LEA R8, P4, R20, R76, 0x2 ;  /* 0x0000004c14087211 */ /* 0x000fc800078810ff */
[----:B------:R-:W-:Y:S01]  /*2550*/  LEA.HI.X R9, R20, R77, R9, 0x2, P4 ;  /* 0x0000004d14097211 */ /* 0x000fe200020f1409 */
[----:B---3--:R-:W-:-:S04]  /*2560*/  FMUL R7, R25, R56 ;  /* 0x0000003819077220 */ /* 0x008fc80000400000 */
[----:B------:R-:W-:-:S05]  /*2570*/  FFMA R7, R26, R19, R7 ;  /* 0x000000131a077223 */ /* 0x000fca0000000007 */
[----:B------:R2:W-:Y:S01]  /*2580*/  @P3 STG.E desc[UR36][R12.64], R7 ;  /* 0x000000070c003986 */ /* 0x0005e2000c101924 */
[----:B------:R-:W-:Y:S05]  /*2590*/  @!P0 BRA `(.L_x_33) ;  /* 0x0000000000048947 */ /* 0x000fea0003800000 */
[----:B------:R0:W5:Y:S02]  /*25a0*/  LDG.E.LTC128B R25, desc[UR36][R8.64+0x4] ;  /* 0x0000042408197981 */ /* 0x000164000c1e1920 */
.L_x_33:
[----:B------:R-:W-:Y:S05]  /*25b0*/  BSYNC B1 ;  /* 0x0000000000017941 */ /* 0x000fea0003800000 */
.L_x_32:
[----:B-----5:R-:W-:Y:S01]  /*25c0*/  FMUL R14, R25, R56 ;  /* 0x00000038190e7220 */ /* 0x020fe20000400000 */
[----:B------:R-:W-:Y:S01]  /*25d0*/  ISETP.GT.AND P3, PT, R3, RZ, P1 ;  /* 0x000000ff0300720c */ /* 0x000fe20000f64270 */
[----:B------:R-:W-:Y:S01]  /*25e0*/  BSSY B1, `(.L_x_34) ;  /* 0x0000006000017945 */ /* 0x000fe20003800000 */
[----:B------:R-:W-:Y:S01]  /*25f0*/  ISETP.GT.AND P2, PT, R6, 0x9, PT ;  /* 0x000000090600780c */ /* 0x000fe20003f44270 */
[----:B------:R-:W-:-:S05]  /*2600*/  FFMA R27, R27, R19, R14 ;  /* 0x000000131b1b7223 */ /* 0x000fca000000000e */
[----:B------:R3:W-:Y:S05]  /*2610*/  @P0 STG.E desc[UR36][R12.64+0x4], R27 ;  /* 0x0000041b0c000986 */ /* 0x0007ea000c101924 */
[----:B------:R-:W-:Y:S05]  /*2620*/  @!P3 BRA `(.L_x_35) ;  /* 0x000000000004b947 */ /* 0x000fea0003800000 */
[----:B------:R4:W5:Y:S02]  /*2630*/  LDG.E.LTC128B R25, desc[UR36][R4.64+0x20] ;  /* 0x0000202404197981 */ /* 0x000964000c1e1920 */
.L_x_35:
[----:B------:R-:W-:Y:S05]  /*2640*/  BSYNC B1 ;  /* 0x0000000000017941 */ /* 0x000fea0003800000 */
.L_x_34:
[----:B--2--5:R-:W-:Y:S01]  /*2650*/  FMUL R7, R25, R56 ;  /* 0x0000003819077220 */ /* 0x024fe20000400000 */
[----:B------:R-:W-:Y:S01]  /*2660*/  ISETP.GT.AND P0, PT, R3, RZ, P2 ;  /* 0x000000ff0300720c */ /* 0x000fe20001704270 */
[----:B------:R-:W-:Y:S02]  /*2670*/  BSSY B1, `(.L_x_36) ;  /* 0x0000005000017945 */ /* 0x000fe40003800000 */
[----:B------:R-:W-:-:S05]  /*2680*/  FFMA R7, R28, R19, R7 ;  /* 0x000000131c077223 */ /* 0x000fca0000000007 */
[----:B------:R2:W-:Y:S05]  /*2690*/  @P3 STG.E desc[UR36][R10.64+0x20], R7 ;  /* 0x000020070a003986 */ /* 0x0005ea000c101924 */
[----:B------:R-:W-:Y:S05]  /*26a0*/  @!P0 BRA `(.L_x_37) ;  /* 0x0000000000048947 */ /* 0x000fea0003800000 */
[----:B------:R0:W5:Y:S02]  /*26b0*/  LDG.E.LTC128B R25, desc[UR36][R4.64+0x24] ;  /* 0x0000242404197981 */ /* 0x000164000c1e1920 */
.L_x_37:
[----:B------:R-:W-:Y:S05]  /*26c0*/  BSYNC B1 ;  /* 0x0000000000017941 */ /* 0x000fea0003800000 */
.L_x_36:
[----:B-----5:R-:W-:Y:S01]  /*26d0*/  FMUL R14, R25, R56 ;  /* 0x00000038190e7220 */ /* 0x020fe20000400000 */
[----:B------:R-:W-:Y:S01]  /*26e0*/  ISETP.GT.AND P1, PT, R3, 0x8, P1 ;  /* 0x000000080300780c */ /* 0x000fe20000f24270 */
[----:B------:R-:W-:Y:S02]  /*26f0*/  BSSY B1, `(.L_x_38) ;  /* 0x0000005000017945 */ /* 0x000fe40003800000 */
[----:B------:R-:W-:-:S05]  /*2700*/  FFMA R29, R29, R19, R14 ;  /* 0x000000131d1d7223 */ /* 0x000fca000000000e */
[----:B------:R0:W-:Y:S05]  /*2710*/  @P0 STG.E desc[UR36][R10.64+0x24], R29 ;  /* 0x0000241d0a000986 */ /* 0x0001ea000c101924 */
[----:B------:R-:W-:Y:S05]  /*2720*/  @!P1 BRA `(.L_x_39) ;  /* 0x0000000000049947 */ /* 0x000fea0003800000 */
[----:B------:R0:W5:Y:S02]  /*2730*/  LDG.E.LTC128B R25, desc[UR36][R8.64+0x20] ;  /* 0x0000202408197981 */ /* 0x000164000c1e1920 */
.L_x_39:
[----:B------:R-:W-:Y:S05]  /*2740*/  BSYNC B1 ;  /* 0x0000000000017941 */ /* 0x000fea0003800000 */
.L_x_38:
[----:B--2--5:R-:W-:Y:S01]  /*2750*/  FMUL R7, R25, R56 ;  /* 0x0000003819077220 */ /* 0x024fe20000400000 */
[----:B------:R-:W-:Y:S01]  /*2760*/  ISETP.GT.AND P2, PT, R3, 0x8, P2 ;  /* 0x000000080300780c */ /* 0x000fe20001744270 */
[----:B------:R-:W-:Y:S01]  /*2770*/  BSSY B1, `(.L_x_40) ;  /* 0x0000006000017945 */ /* 0x000fe20003800000 */
[----:B------:R-:W-:Y:S01]  /*2780*/  ISETP.GT.AND P0, PT, R6, 0x10, PT ;  /* 0x000000100600780c */ /* 0x000fe20003f04270 */
[----:B------:R-:W-:-:S05]  /*2790*/  FFMA R7, R30, R19, R7 ;  /* 0x000000131e077223 */ /* 0x000fca0000000007 */
[----:B------:R2:W-:Y:S05]  /*27a0*/  @P1 STG.E desc[UR36][R12.64+0x20], R7 ;  /* 0x000020070c001986 */ /* 0x0005ea000c101924 */
[----:B------:R-:W-:Y:S05]  /*27b0*/  @!P2 BRA `(.L_x_41) ;  /* 0x000000000004a947 */ /* 0x000fea0003800000 */
[----:B------:R0:W5:Y:S02]  /*27c0*/  LDG.E.LTC128B R25, desc[UR36][R8.64+0x24] ;  /* 0x0000242408197981 */ /* 0x000164000c1e1920 */
.L_x_41:
[----:B------:R-:W-:Y:S05]  /*27d0*/  BSYNC B1 ;  /* 0x0000000000017941 */ /* 0x000fea0003800000 */
.L_x_40:
        /* <DEDUP_REMOVED lines=8> */
.L_x_43:
[----:B------:R-:W-:Y:S05]  /*2860*/  BSYNC B1 ;  /* 0x0000000000017941 */ /* 0x000fea0003800000 */
.L_x_42:
[----:B--2--5:R-:W-:Y:S01]  /*2870*/  FMUL R7, R25, R56 ;  /* 0x0000003819077220 */ /* 0x024fe20000400000 */
[----:B------:R-:W-:Y:S01]  /*2880*/  ISETP.GT.AND P2, PT, R3, RZ, P1 ;  /* 0x000000ff0300720c */ /* 0x000fe20000f44270 */
[----:B------:R-:W-:Y:S02]  /*2890*/  BSSY B1, `(.L_x_44) ;  /* 0x0000005000017945 */ /* 0x000fe40003800000 */
[----:B------:R-:W-:-:S05]  /*28a0*/  FFMA R7, R32, R19, R7 ;  /* 0x0000001320077223 */ /* 0x000fca0000000007 */
[----:B------:R2:W-:Y:S05]  /*28b0*/  @P3 STG.E desc[UR36][R10.64+0x40], R7 ;  /* 0x000040070a003986 */ /* 0x0005ea000c101924 */
[----:B------:R-:W-:Y:S05]  /*28c0*/  @!P2 BRA `(.L_x_45) ;  /* 0x000000000004a947 */ /* 0x000fea0003800000 */
[----:B------:R0:W5:Y:S02]  /*28d0*/  LDG.E.LTC128B R25, desc[UR36][R4.64+0x44] ;  /* 0x0000442404197981 */ /* 0x000164000c1e1920 */
.L_x_45:
[----:B------:R-:W-:Y:S05]  /*28e0*/  BSYNC B1 ;  /* 0x0000000000017941 */ /* 0x000fea0003800000 */
.L_x_44:
[----:B-----5:R-:W-:Y:S01]  /*28f0*/  FMUL R14, R25, R56 ;  /* 0x00000038190e7220 */ /* 0x020fe20000400000 */
[----:B------:R-:W-:Y:S01]  /*2900*/  ISETP.GT.AND P0, PT, R3, 0x8, P0 ;  /* 0x000000080300780c */ /* 0x000fe20000704270 */
[----:B------:R-:W-:Y:S02]  /*2910*/  BSSY B1, `(.L_x_46) ;  /* 0x0000005000017945 */ /* 0x000fe40003800000 */
[----:B------:R-:W-:-:S05]  /*2920*/  FFMA R33, R33, R19, R14 ;  /* 0x0000001321217223 */ /* 0x000fca000000000e */
[----:B------:R0:W-:Y:S05]  /*2930*/  @P2 STG.E desc[UR36][R10.64+0x44], R33 ;  /* 0x000044210a002986 */ /* 0x0001ea000c101924 */
[----:B------:R-:W-:Y:S05]  /*2940*/  @!P0 BRA `(.L_x_47) ;  /* 0x0000000000048947 */ /* 0x000fea0003800000 */
[----:B------:R0:W5:Y:S02]  /*2950*/  LDG.E.LTC128B R25, desc[UR36][R8.64+0x40] ;  /* 0x0000402408197981 */ /* 0x000164000c1e1920 */
.L_x_47:
[----:B------:R-:W-:Y:S05]  /*2960*/  BSYNC B1 ;  /* 0x0000000000017941 */ /* 0x000fea0003800000 */
.L_x_46:
        /* <DEDUP_REMOVED lines=8> */
.L_x_49:
[----:B------:R-:W-:Y:S05]  /*29f0*/  BSYNC B1 ;  /* 0x0000000000017941 */ /* 0x000fea0003800000 */
.L_x_48:
        /* <DEDUP_REMOVED lines=8> */
.L_x_51:
[----:B------:R-:W-:Y:S05]  /*2a80*/  BSYNC B1 ;  /* 0x0000000000017941 */ /* 0x000fea0003800000 */
.L_x_50:
[----:B--2--5:R-:W-:Y:S01]  /*2a90*/  FMUL R7, R25, R56 ;  /* 0x0000003819077220 */ /* 0x024fe20000400000 */
[----:B------:R-:W-:Y:S01]  /*2aa0*/  ISETP.GT.AND P1, PT, R3, RZ, P0 ;  /* 0x000000ff0300720c */ /* 0x000fe20000724270 */
[----:B------:R-:W-:Y:S02]  /*2ab0*/  BSSY B1, `(.L_x_52) ;  /* 0x0000005000017945 */ /* 0x000fe40003800000 */
[----:B------:R-:W-:-:S05]  /*2ac0*/  FFMA R7, R36, R19, R7 ;  /* 0x0000001324077223 */ /* 0x000fca0000000007 */
[----:B------:R2:W-:Y:S05]  /*2ad0*/  @P3 STG.E desc[UR36][R10.64+0x60], R7 ;  /* 0x000060070a003986 */ /* 0x0005ea000c101924 */
[----:B------:R-:W-:Y:S05]  /*2ae0*/  @!P1 BRA `(.L_x_53) ;  /* 0x0000000000049947 */ /* 0x000fea0003800000 */
[----:B------:R0:W5:Y:S02]  /*2af0*/  LDG.E.LTC128B R25, desc[UR36][R4.64+0x64] ;  /* 0x0000642404197981 */ /* 0x000164000c1e1920 */
.L_x_53:
[----:B------:R-:W-:Y:S05]  /*2b00*/  BSYNC B1 ;  /* 0x0000000000017941 */ /* 0x000fea0003800000 */
.L_x_52:
[----:B-----5:R-:W-:Y:S01]  /*2b10*/  FMUL R14, R25, R56 ;  /* 0x00000038190e7220 */ /* 0x020fe20000400000 */
[----:B------:R-:W-:Y:S01]  /*2b20*/  ISETP.GT.AND P2, PT, R3, 0x8, P2 ;  /* 0x000000080300780c */ /* 0x000fe20001744270 */
[----:B------:R-:W-:Y:S02]  /*2b30*/  BSSY B1, `(.L_x_54) ;  /* 0x0000005000017945 */ /* 0x000fe40003800000 */
[----:B------:R-:W-:-:S05]  /*2b40*/  FFMA R37, R37, R19, R14 ;  /* 0x0000001325257223 */ /* 0x000fca000000000e */
[----:B------:R0:W-:Y:S05]  /*2b50*/  @P1 STG.E desc[UR36][R10.64+0x64], R37 ;  /* 0x000064250a001986 */ /* 0x0001ea000c101924 */
[----:B------:R-:W-:Y:S05]  /*2b60*/  @!P2 BRA `(.L_x_55) ;  /* 0x000000000004a947 */ /* 0x000fea0003800000 */
[----:B------:R0:W5:Y:S02]  /*2b70*/  LDG.E.LTC128B R25, desc[UR36][R8.64+0x60] ;  /* 0x0000602408197981 */ /* 0x000164000c1e1920 */
.L_x_55:
[----:B------:R-:W-:Y:S05]  /*2b80*/  BSYNC B1 ;  /* 0x0000000000017941 */ /* 0x000fea0003800000 */
.L_x_54:
        /* <DEDUP_REMOVED lines=8> */
.L_x_57:
[----:B------:R-:W-:Y:S05]  /*2c10*/  BSYNC B1 ;  /* 0x0000000000017941 */ /* 0x000fea0003800000 */
.L_x_56:
        /* <DEDUP_REMOVED lines=8> */
.L_x_59:
[----:B------:R-:W-:Y:S05]  /*2ca0*/  BSYNC B1 ;  /* 0x0000000000017941 */ /* 0x000fea0003800000 */
.L_x_58:
[----:B--2--5:R-:W-:Y:S01]  /*2cb0*/  FMUL R7, R25, R56 ;  /* 0x0000003819077220 */ /* 0x024fe20000400000 */
[----:B------:R-:W-:Y:S01]  /*2cc0*/  ISETP.GT.AND P0, PT, R3, RZ, P2 ;  /* 0x000000ff0300720c */ /* 0x000fe20001704270 */
[----:B------:R-:W-:Y:S02]  /*2cd0*/  BSSY B1, `(.L_x_60) ;  /* 0x0000005000017945 */ /* 0x000fe40003800000 */
[----:B------:R-:W-:-:S05]  /*2ce0*/  FFMA R7, R40, R19, R7 ;  /* 0x0000001328077223 */ /* 0x000fca0000000007 */
[----:B------:R2:W-:Y:S05]  /*2cf0*/  @P3 STG.E desc[UR36][R10.64+0x80], R7 ;  /* 0x000080070a003986 */ /* 0x0005ea000c101924 */
[----:B------:R-:W-:Y:S05]  /*2d00*/  @!P0 BRA `(.L_x_61) ;  /* 0x0000000000048947 */ /* 0x000fea0003800000 */
[----:B------:R0:W5:Y:S02]  /*2d10*/  LDG.E.LTC128B R25, desc[UR36][R4.64+0x84] ;  /* 0x0000842404197981 */ /* 0x000164000c1e1920 */
.L_x_61:
[----:B------:R-:W-:Y:S05]  /*2d20*/  BSYNC B1 ;  /* 0x0000000000017941 */ /* 0x000fea0003800000 */
.L_x_60:
[----:B-----5:R-:W-:Y:S01]  /*2d30*/  FMUL R14, R25, R56 ;  /* 0x00000038190e7220 */ /* 0x020fe20000400000 */
[----:B------:R-:W-:Y:S01]  /*2d40*/  ISETP.GT.AND P1, PT, R3, 0x8, P1 ;  /* 0x000000080300780c */ /* 0x000fe20000f24270 */
[----:B------:R-:W-:Y:S02]  /*2d50*/  BSSY B1, `(.L_x_62) ;  /* 0x0000005000017945 */ /* 0x000fe40003800000 */
[----:B------:R-:W-:-:S05]  /*2d60*/  FFMA R41, R41, R19, R14 ;  /* 0x0000001329297223 */ /* 0x000fca000000000e */
[----:B------:R0:W-:Y:S05]  /*2d70*/  @P0 STG.E desc[UR36][R10.64+0x84], R41 ;  /* 0x000084290a000986 */ /* 0x0001ea000c101924 */
[----:B------:R-:W-:Y:S05]  /*2d80*/  @!P1 BRA `(.L_x_63) ;  /* 0x0000000000049947 */ /* 0x000fea0003800000 */
[----:B------:R0:W5:Y:S02]  /*2d90*/  LDG.E.LTC128B R25, desc[UR36][R8.64+0x80] ;  /* 0x0000802408197981 */ /* 0x000164000c1e1920 */
.L_x_63:
[----:B------:R-:W-:Y:S05]  /*2da0*/  BSYNC B1 ;  /* 0x0000000000017941 */ /* 0x000fea0003800000 */
.L_x_62:
        /* <DEDUP_REMOVED lines=8> */
.L_x_65:
[----:B------:R-:W-:Y:S05]  /*2e30*/  BSYNC B1 ;  /* 0x0000000000017941 */ /* 0x000fea0003800000 */
.L_x_64:
        /* <DEDUP_REMOVED lines=8> */
.L_x_67:
[----:B------:R-:W-:Y:S05]  /*2ec0*/  BSYNC B1 ;  /* 0x0000000000017941 */ /* 0x000fea0003800000 */
.L_x_66:
[----:B--2--5:R-:W-:Y:S01]  /*2ed0*/  FMUL R7, R25, R56 ;  /* 0x0000003819077220 */ /* 0x024fe20000400000 */
[----:B------:R-:W-:Y:S01]  /*2ee0*/  ISETP.GT.AND P2, PT, R3, RZ, P1 ;  /* 0x000000ff0300720c */ /* 0x000fe20000f44270 */
[----:B------:R-:W-:Y:S02]  /*2ef0*/  BSSY B1, `(.L_x_68) ;  /* 0x0000005000017945 */ /* 0x000fe40003800000 */
[----:B------:R-:W-:-:S05]  /*2f00*/  FFMA R7, R44, R19, R7 ;  /* 0x000000132c077223 */ /* 0x000fca0000000007 */
[----:B------:R2:W-:Y:S05]  /*2f10*/  @P3 STG.E desc[UR36][R10.64+0xa0], R7 ;  /* 0x0000a0070a003986 */ /* 0x0005ea000c101924 */
[----:B------:R-:W-:Y:S05]  /*2f20*/  @!P2 BRA `(.L_x_69) ;  /* 0x000000000004a947 */ /* 0x000fea0003800000 */
[----:B------:R0:W5:Y:S02]  /*2f30*/  LDG.E.LTC128B R25, desc[UR36][R4.64+0xa4] ;  /* 0x0000a42404197981 */ /* 0x000164000c1e1920 */
.L_x_69:
[----:B------:R-:W-:Y:S05]  /*2f40*/  BSYNC B1 ;  /* 0x0000000000017941 */ /* 0x000fea0003800000 */
.L_x_68:
[----:B-----5:R-:W-:Y:S01]  /*2f50*/  FMUL R14, R25, R56 ;  /* 0x00000038190e7220 */ /* 0x020fe20000400000 */
[----:B------:R-:W-:Y:S01]  /*2f60*/  ISETP.GT.AND P0, PT, R3, 0x8, P0 ;  /* 0x000000080300780c */ /* 0x000fe20000704270 */
[----:B------:R-:W-:Y:S02]  /*2f70*/  BSSY B1, `(.L_x_70) ;  /* 0x0000005000017945 */ /* 0x000fe40003800000 */
[----:B------:R-:W-:-:S05]  /*2f80*/  FFMA R45, R45, R19, R14 ;  /* 0x000000132d2d7223 */ /* 0x000fca000000000e */
[----:B------:R0:W-:Y:S05]  /*2f90*/  @P2 STG.E desc[UR36][R10.64+0xa4], R45 ;  /* 0x0000a42d0a002986 */ /* 0x0001ea000c101924 */
[----:B------:R-:W-:Y:S05]  /*2fa0*/  @!P0 BRA `(.L_x_71) ;  /* 0x0000000000048947 */ /* 0x000fea0003800000 */
[----:B------:R0:W5:Y:S02]  /*2fb0*/  LDG.E.LTC128B R25, desc[UR36][R8.64+0xa0] ;  /* 0x0000a02408197981 */ /* 0x000164000c1e1920 */
.L_x_71:
[----:B------:R-:W-:Y:S05]  /*2fc0*/  BSYNC B1 ;  /* 0x0000000000017941 */ /* 0x000fea0003800000 */
.L_x_70:
        /* <DEDUP_REMOVED lines=8> */
.L_x_73:
[----:B------:R-:W-:Y:S05]  /*3050*/  BSYNC B1 ;  /* 0x0000000000017941 */ /* 0x000fea0003800000 */
.L_x_72:
        /* <DEDUP_REMOVED lines=8> */
.L_x_75:
[----:B------:R-:W-:Y:S05]  /*30e0*/  BSYNC B1 ;  /* 0x0000000000017941 */ /* 0x000fea0003800000 */
.L_x_74:
[----:B--2--5:R-:W-:Y:S01]  /*30f0*/  FMUL R7, R25, R56 ;  /* 0x0000003819077220 */ /* 0x024fe20000400000 */
[----:B------:R-:W-:Y:S01]  /*3100*/  ISETP.GT.AND P1, PT, R3, RZ, P0 ;  /* 0x000000ff0300720c */ /* 0x000fe20000724270 */
[----:B------:R-:W-:Y:S02]  /*3110*/  BSSY B1, `(.L_x_76) ;  /* 0x0000005000017945 */ /* 0x000fe40003800000 */
[----:B------:R-:W-:-:S05]  /*3120*/  FFMA R7, R48, R19, R7 ;  /* 0x0000001330077223 */ /* 0x000fca0000000007 */
[----:B------:R2:W-:Y:S05]  /*3130*/  @P3 STG.E desc[UR36][R10.64+0xc0], R7 ;  /* 0x0000c0070a003986 */ /* 0x0005ea000c101924 */
[----:B------:R-:W-:Y:S05]  /*3140*/  @!P1 BRA `(.L_x_77) ;  /* 0x0000000000049947 */ /* 0x000fea0003800000 */
[----:B------:R0:W5:Y:S02]  /*3150*/  LDG.E.LTC128B R25, desc[UR36][R4.64+0xc4] ;  /* 0x0000c42404197981 */ /* 0x000164000c1e1920 */
.L_x_77:
[----:B------:R-:W-:Y:S05]  /*3160*/  BSYNC B1 ;  /* 0x0000000000017941 */ /* 0x000fea0003800000 */
.L_x_76:
[----:B-----5:R-:W-:Y:S01]  /*3170*/  FMUL R14, R25, R56 ;  /* 0x00000038190e7220 */ /* 0x020fe20000400000 */
[----:B------:R-:W-:Y:S01]  /*3180*/  ISETP.GT.AND P2, PT, R3, 0x8, P2 ;  /* 0x000000080300780c */ /* 0x000fe20001744270 */
[----:B------:R-:W-:Y:S02]  /*3190*/  BSSY B1, `(.L_x_78) ;  /* 0x0000005000017945 */ /* 0x000fe40003800000 */
[----:B------:R-:W-:-:S05]  /*31a0*/  FFMA R49, R49, R19, R14 ;  /* 0x0000001331317223 */ /* 0x000fca000000000e */
[----:B------:R0:W-:Y:S05]  /*31b0*/  @P1 STG.E desc[UR36][R10.64+0xc4], R49 ;  /* 0x0000c4310a001986 */ /* 0x0001ea000c101924 */
[----:B------:R-:W-:Y:S05]  /*31c0*/  @!P2 BRA `(.L_x_79) ;  /* 0x000000000004a947 */ /* 0x000fea0003800000 */
[----:B------:R0:W5:Y:S02]  /*31d0*/  LDG.E.LTC128B R25, desc[UR36][R8.64+0xc0] ;  /* 0x0000c02408197981 */ /* 0x000164000c1e1920 */
.L_x_79:
[----:B------:R-:W-:Y:S05]  /*31e0*/  BSYNC B1 ;  /* 0x0000000000017941 */ /* 0x000fea0003800000 */
.L_x_78:
        /* <DEDUP_REMOVED lines=8> */
.L_x_81:
[----:B------:R-:W-:Y:S05]  /*3270*/  BSYNC B1 ;  /* 0x0000000000017941 */ /* 0x000fea0003800000 */
.L_x_80:
[----:B-----5:R-:W-:Y:S01]  /*3280*/  FMUL R14, R25, R56 ;  /* 0x00000038190e7220 */ /* 0x020fe20000400000 */
[----:B------:R-:W-:Y:S01]  /*3290*/  ISETP.GT.AND P2, PT, R6, 0x39, PT ;  /* 0x000000390600780c */ /* 0x000fe20003f44270 */
[----:B------:R-:W-:Y:S01]  /*32a0*/  @P0 IMAD.MOV.U32 R6, RZ, RZ, R12 ;  /* 0x000000ffff060224 */ /* 0x000fe200078e000c */
[----:B------:R-:W-:Y:S01]  /*32b0*/  ISETP.GT.AND P3, PT, R3, RZ, P1 ;  /* 0x000000ff0300720c */ /* 0x000fe20000f64270 */
[----:B------:R-:W-:Y:S01]  /*32c0*/  FFMA R51, R51, R19, R14 ;  /* 0x0000001333337223 */ /* 0x000fe2000000000e */
[----:B--2---:R-:W-:Y:S01]  /*32d0*/  @P0 IMAD.MOV.U32 R7, RZ, RZ, R13 ;  /* 0x000000ffff070224 */ /* 0x004fe200078e000d */
[----:B------:R-:W-:Y:S04]  /*32e0*/  BSSY B1, `(.L_x_82) ;  /* 0x0000004000017945 */ /* 0x000fe80003800000 */
[----:B------:R2:W-:Y:S06]  /*32f0*/  @P0 STG.E desc[UR36][R6.64+0xc4], R51 ;  /* 0x0000c43306000986 */ /* 0x0005ec000c101924 */
[----:B------:R-:W-:Y:S05]  /*3300*/  @!P3 BRA `(.L_x_83) ;  /* 0x000000000004b947 */ /* 0x000fea0003800000 */
[----:B------:R0:W5:Y:S02]  /*3310*/  LDG.E.LTC128B R25, desc[UR36][R4.64+0xe0] ;  /* 0x0000e02404197981 */ /* 0x000164000c1e1920 */
.L_x_83:
[----:B------:R-:W-:Y:S05]  /*3320*/  BSYNC B1 ;  /* 0x0000000000017941 */ /* 0x000fea0003800000 */
.L_x_82:
[----:B--2--5:R-:W-:Y:S01]  /*3330*/  FMUL R7, R25, R56 ;  /* 0x0000003819077220 */ /* 0x024fe20000400000 */
[----:B------:R-:W-:Y:S01]  /*3340*/  @P3 IMAD.MOV.U32 R6, RZ, RZ, R10 ;  /* 0x000000ffff063224 */ /* 0x000fe200078e000a */
[----:B------:R-:W-:Y:S01]  /*3350*/  ISETP.GT.AND P0, PT, R3, RZ, P2 ;  /* 0x000000ff0300720c */ /* 0x000fe20001704270 */
[----:B------:R-:W-:Y:S01]  /*3360*/  BSSY B1, `(.L_x_84) ;  /* 0x0000006000017945 */ /* 0x000fe20003800000 */
[----:B------:R-:W-:Y:S01]  /*3370*/  FFMA R15, R52, R19, R7 ;  /* 0x00000013340f7223 */ /* 0x000fe20000000007 */
[----:B------:R-:W-:-:S05]  /*3380*/  @P3 IMAD.MOV.U32 R7, RZ, RZ, R11 ;  /* 0x000000ffff073224 */ /* 0x000fca00078e000b */
[----:B------:R2:W-:Y:S05]  /*3390*/  @P3 STG.E desc[UR36][R6.64+0xe0], R15 ;  /* 0x0000e00f06003986 */ /* 0x0005ea000c101924 */
[----:B------:R-:W-:Y:S05]  /*33a0*/  @!P0 BRA `(.L_x_85) ;  /* 0x0000000000048947 */ /* 0x000fea0003800000 */
[----:B------:R0:W5:Y:S02]  /*33b0*/  LDG.E.LTC128B R25, desc[UR36][R4.64+0xe4] ;  /* 0x0000e42404197981 */ /* 0x000164000c1e1920 */
.L_x_85:
[----:B------:R-:W-:Y:S05]  /*33c0*/  BSYNC B1 ;  /* 0x0000000000017941 */ /* 0x000fea0003800000 */
.L_x_84:
[----:B01--45:R-:W-:Y:S01]  /*33d0*/  FMUL R4, R25, R56 ;  /* 0x0000003819047220 */ /* 0x033fe20000400000 */
[----:B------:R-:W-:Y:S01]  /*33e0*/  ISETP.GT.AND P1, PT, R3, 0x8, P1 ;  /* 0x000000080300780c */ /* 0x000fe20000f24270 */
[----:B------:R-:W-:Y:S02]  /*33f0*/  BSSY B1, `(.L_x_86) ;  /* 0x0000005000017945 */ /* 0x000fe40003800000 */
[----:B------:R-:W-:-:S05]  /*3400*/  FFMA R53, R53, R19, R4 ;  /* 0x0000001335357223 */ /* 0x000fca0000000004 */
[----:B------:R0:W-:Y:S05]  /*3410*/  @P0 STG.E desc[UR36][R10.64+0xe4], R53 ;  /* 0x0000e4350a000986 */ /* 0x0001ea000c101924 */
[----:B------:R-:W-:Y:S05]  /*3420*/  @!P1 BRA `(.L_x_87) ;  /* 0x0000000000049947 */ /* 0x000fea0003800000 */
[----:B------:R1:W5:Y:S02]  /*3430*/  LDG.E.LTC128B R25, desc[UR36][R8.64+0xe0] ;  /* 0x0000e02408197981 */ /* 0x000364000c1e1920 */
.L_x_87:
[----:B------:R-:W-:Y:S05]  /*3440*/  BSYNC B1 ;  /* 0x0000000000017941 */ /* 0x000fea0003800000 */
.L_x_86:
[----:B-----5:R-:W-:Y:S01]  /*3450*/  FMUL R5, R25, R56 ;  /* 0x0000003819057220 */ /* 0x020fe20000400000 */
[----:B------:R-:W-:Y:S01]  /*3460*/  @P1 IMAD.MOV.U32 R4, RZ, RZ, R12 ;  /* 0x000000ffff041224 */ /* 0x000fe200078e000c */
[----:B------:R-:W-:Y:S01]  /*3470*/  ISETP.GT.AND P2, PT, R3, 0x8, P2 ;  /* 0x000000080300780c */ /* 0x000fe20001744270 */
[----:B------:R-:W-:Y:S01]  /*3480*/  BSSY B1, `(.L_x_88) ;  /* 0x0000006000017945 */ /* 0x000fe20003800000 */
[----:B--2---:R-:W-:Y:S01]  /*3490*/  FFMA R7, R54, R19, R5 ;  /* 0x0000001336077223 */ /* 0x004fe20000000005 */
[----:B------:R-:W-:-:S05]  /*34a0*/  @P1 IMAD.MOV.U32 R5, RZ, RZ, R13 ;  /* 0x000000ffff051224 */ /* 0x000fca00078e000d */
[----:B------:R2:W-:Y:S05]  /*34b0*/  @P1 STG.E desc[UR36][R4.64+0xe0], R7 ;  /* 0x0000e00704001986 */ /* 0x0005ea000c101924 */
[----:B------:R-:W-:Y:S05]  /*34c0*/  @!P2 BRA `(.L_x_89) ;  /* 0x000000000004a947 */ /* 0x000fea0003800000 */
[----:B------:R4:W5:Y:S02]  /*34d0*/  LDG.E.LTC128B R25, desc[UR36][R8.64+0xe4] ;  /* 0x0000e42408197981 */ /* 0x000964000c1e1920 */
.L_x_89:
[----:B------:R-:W-:Y:S05]  /*34e0*/  BSYNC B1 ;  /* 0x0000000000017941 */ /* 0x000fea0003800000 */
.L_x_88:
[----:B--2--5:R-:W-:-:S04]  /*34f0*/  FMUL R4, R25, R56 ;  /* 0x0000003819047220 */ /* 0x024fc80000400000 */
[----:B------:R-:W-:Y:S01]  /*3500*/  FFMA R55, R55, R19, R4 ;  /* 0x0000001337377223 */ /* 0x000fe20000000004 */
[----:B------:R-:W-:Y:S06]  /*3510*/  @!P2 BRA `(.L_x_90) ;  /* 0x0000000400f0a947 */ /* 0x000fec0003800000 */
[----:B------:R2:W-:Y:S01]  /*3520*/  STG.E desc[UR36][R12.64+0xe4], R55 ;  /* 0x0000e4370c007986 */ /* 0x0005e2000c101924 */
[----:B------:R-:W-:Y:S05]  /*3530*/  BRA `(.L_x_90) ;  /* 0x0000000400e87947 */ /* 0x000fea0003800000 */
.L_x_29:
[----:B------:R-:W-:Y:S01]  /*3540*/  ISETP.GT.AND P0, PT, R6, 0x1, PT ;  /* 0x000000010600780c */ /* 0x000fe20003f04270 */
[----:B------:R-:W-:Y:S01]  /*3550*/  ULDC.64 UR4, c[0x0][0x5c0] ;  /* 0x0001700000047ab9 */ /* 0x000fe20000000a00 */
[-C--:B------:R-:W-:Y:S01]  /*3560*/  FMUL R7, R24, R19.reuse ;  /* 0x0000001318077220 */ /* 0x080fe20000400000 */
[C---:B------:R-:W-:Y:S01]  /*3570*/  LEA R4, P4, R70.reuse, UR4, 0x2 ;  /* 0x0000000446047c11 */ /* 0x040fe2000f8810ff */
[-C--:B------:R-:W-:Y:S01]  /*3580*/  FMUL R25, R25, R19.reuse ;  /* 0x0000001319197220 */ /* 0x080fe20000400000 */
[----:B------:R-:W-:Y:S01]  /*3590*/  ISETP.GT.AND P2, PT, R3, RZ, P0 ;  /* 0x000000ff0300720c */ /* 0x000fe20000744270 */
[-C--:B------:R-:W-:Y:S01]  /*35a0*/  FMUL R27, R27, R19.reuse ;  /* 0x000000131b1b7220 */ /* 0x080fe20000400000 */
[----:B------:R-:W-:Y:S01]  /*35b0*/  LEA.HI.X R5, R70, UR5, R79, 0x2, P4 ;  /* 0x0000000546057c11 */ /* 0x000fe2000a0f144f */
[-C--:B------:R-:W-:Y:S01]  /*35c0*/  FMUL R11, R28, R19.reuse ;  /* 0x000000131c0b7220 */ /* 0x080fe20000400000 */
[----:B------:R-:W-:Y:S01]  /*35d0*/  ISETP.GT.AND P3, PT, R3, 0x8, P3 ;  /* 0x000000080300780c */ /* 0x000fe20001f64270 */
[-C--:B------:R-:W-:Y:S01]  /*35e0*/  FMUL R29, R29, R19.reuse ;  /* 0x000000131d1d7220 */ /* 0x080fe20000400000 */
[----:B------:R-:W-:Y:S01]  /*35f0*/  ISETP.GT.AND P0, PT, R3, 0x8, P0 ;  /* 0x000000080300780c */ /* 0x000fe20000704270 */
[----:B------:R0:W-:Y:S01]  /*3600*/  @P1 STG.E desc[UR36][R4.64], R7 ;  /* 0x0000000704001986 */ /* 0x0001e2000c101924 */
[C---:B------:R-:W-:Y:S01]  /*3610*/  ISETP.GT.AND P5, PT, R6.reuse, 0x8, PT ;  /* 0x000000080600780c */ /* 0x040fe20003fa4270 */
[-C--:B------:R-:W-:Y:S01]  /*3620*/  FMUL R31, R31, R19.reuse ;  /* 0x000000131f1f7220 */ /* 0x080fe20000400000 */
[----:B------:R-:W-:Y:S01]  /*3630*/  SHF.L.U64.HI R9, R57, 0x2, R58 ;  /* 0x0000000239097819 */ /* 0x000fe2000001023a */
[-C--:B------:R-:W-:Y:S01]  /*3640*/  FMUL R33, R33, R19.reuse ;  /* 0x0000001321217220 */ /* 0x080fe20000400000 */
[----:B------:R-:W-:Y:S01]  /*3650*/  LEA R8, P1, R57, R4, 0x2 ;  /* 0x0000000439087211 */ /* 0x000fe200078210ff */
[----:B------:R-:W-:Y:S01]  /*3660*/  @P2 STG.E desc[UR36][R4.64+0x4], R25 ;  /* 0x0000041904002986 */ /* 0x000fe2000c101924 */
[----:B------:R-:W-:Y:S01]  /*3670*/  ISETP.GT.AND P4, PT, R6, 0x9, PT ;  /* 0x000000090600780c */ /* 0x000fe20003f84270 */
[-C--:B------:R-:W-:Y:S01]  /*3680*/  FMUL R35, R35, R19.reuse ;  /* 0x0000001323237220 */ /* 0x080fe20000400000 */
[----:B------:R-:W-:Y:S01]  /*3690*/  ISETP.GT.AND P2, PT, R3, RZ, P5 ;  /* 0x000000ff0300720c */ /* 0x000fe20002f44270 */
[----:B------:R-:W-:Y:S01]  /*36a0*/  IMAD.X R9, R9, 0x1, R5, P1 ;  /* 0x0000000109097824 */ /* 0x000fe200008e0605 */
[C---:B------:R-:W-:Y:S01]  /*36b0*/  ISETP.GT.AND P1, PT, R3.reuse, RZ, P4 ;  /* 0x000000ff0300720c */ /* 0x040fe20002724270 */
[-C--:B0-----:R-:W-:Y:S01]  /*36c0*/  FMUL R7, R26, R19.reuse ;  /* 0x000000131a077220 */ /* 0x081fe20000400000 */
[----:B------:R-:W-:Y:S01]  /*36d0*/  ISETP.GT.AND P4, PT, R3, 0x8, P4 ;  /* 0x000000080300780c */ /* 0x000fe20002784270 */
[-C--:B------:R-:W-:Y:S01]  /*36e0*/  FMUL R37, R37, R19.reuse ;  /* 0x0000001325257220 */ /* 0x080fe20000400000 */
[-C--:B------:R-:W-:Y:S01]  /*36f0*/  FMUL R39, R39, R19.reuse ;  /* 0x0000001327277220 */ /* 0x080fe20000400000 */
[-C--:B------:R-:W-:Y:S01]  /*3700*/  FMUL R41, R41, R19.reuse ;  /* 0x0000001329297220 */ /* 0x080fe20000400000 */
[----:B------:R0:W-:Y:S01]  /*3710*/  @P3 STG.E desc[UR36][R8.64], R7 ;  /* 0x0000000708003986 */ /* 0x0001e2000c101924 */
[C---:B------:R-:W-:Y:S01]  /*3720*/  ISETP.GT.AND P3, PT, R6.reuse, 0x11, PT ;  /* 0x000000110600780c */ /* 0x040fe20003f64270 */
[-C--:B------:R-:W-:Y:S01]  /*3730*/  FMUL R43, R43, R19.reuse ;  /* 0x000000132b2b7220 */ /* 0x080fe20000400000 */
[-C--:B------:R-:W-:Y:S01]  /*3740*/  FMUL R45, R45, R19.reuse ;  /* 0x000000132d2d7220 */ /* 0x080fe20000400000 */
[----:B------:R-:W-:Y:S01]  /*3750*/  @P0 STG.E desc[UR36][R8.64+0x4], R27 ;  /* 0x0000041b08000986 */ /* 0x000fe2000c101924 */
[----:B------:R-:W-:Y:S01]  /*3760*/  ISETP.GT.AND P0, PT, R3, 0x8, P5 ;  /* 0x000000080300780c */ /* 0x000fe20002f04270 */
[-C--:B------:R-:W-:Y:S01]  /*3770*/  FMUL R47, R47, R19.reuse ;  /* 0x000000132f2f7220 */ /* 0x080fe20000400000 */
[----:B------:R-:W-:Y:S01]  /*3780*/  ISETP.GT.AND P5, PT, R6, 0x10, PT ;  /* 0x000000100600780c */ /* 0x000fe20003fa4270 */
[----:B------:R1:W-:Y:S01]  /*3790*/  @P2 STG.E desc[UR36][R4.64+0x20], R11 ;  /* 0x0000200b04002986 */ /* 0x0003e2000c101924 */
[-C--:B------:R-:W-:Y:S01]  /*37a0*/  FMUL R49, R49, R19.reuse ;  /* 0x0000001331317220 */ /* 0x080fe20000400000 */
[-C--:B------:R-:W-:Y:S01]  /*37b0*/  FMUL R51, R51, R19.reuse ;  /* 0x0000001333337220 */ /* 0x080fe20000400000 */
[C---:B------:R-:W-:Y:S01]  /*37c0*/  ISETP.GT.AND P2, PT, R3.reuse, RZ, P5 ;  /* 0x000000ff0300720c */ /* 0x040fe20002f44270 */
[----:B------:R-:W-:Y:S01]  /*37d0*/  @P1 STG.E desc[UR36][R4.64+0x24], R29 ;  /* 0x0000241d04001986 */ /* 0x000fe2000c101924 */
[-C--:B0-----:R-:W-:Y:S01]  /*37e0*/  FMUL R7, R30, R19.reuse ;  /* 0x000000131e077220 */ /* 0x081fe20000400000 */
[----:B------:R-:W-:Y:S01]  /*37f0*/  ISETP.GT.AND P1, PT, R3, RZ, P3 ;  /* 0x000000ff0300720c */ /* 0x000fe20001f24270 */
[-C--:B------:R-:W-:Y:S01]  /*3800*/  FMUL R53, R53, R19.reuse ;  /* 0x0000001335357220 */ /* 0x080fe20000400000 */
[C---:B------:R-:W-:Y:S01]  /*3810*/  ISETP.GT.AND P3, PT, R3.reuse, 0x8, P3 ;  /* 0x000000080300780c */ /* 0x040fe20001f64270 */
[-C--:B------:R-:W-:Y:S01]  /*3820*/  FMUL R13, R54, R19.reuse ;  /* 0x00000013360d7220 */ /* 0x080fe20000400000 */
[----:B------:R0:W-:Y:S01]  /*3830*/  @P0 STG.E desc[UR36][R8.64+0x20], R7 ;  /* 0x0000200708000986 */ /* 0x0001e2000c101924 */
[----:B------:R-:W-:Y:S01]  /*3840*/  ISETP.GT.AND P0, PT, R3, 0x8, P5 ;  /* 0x000000080300780c */ /* 0x000fe20002f04270 */
[-C--:B-1----:R-:W-:Y:S01]  /*3850*/  FMUL R11, R32, R19.reuse ;  /* 0x00000013200b7220 */ /* 0x082fe20000400000 */
[C---:B------:R-:W-:Y:S01]  /*3860*/  ISETP.GT.AND P5, PT, R6.reuse, 0x18, PT ;  /* 0x000000180600780c */ /* 0x040fe20003fa4270 */
[----:B------:R-:W-:Y:S01]  /*3870*/  @P4 STG.E desc[UR36][R8.64+0x24], R31 ;  /* 0x0000241f08004986 */ /* 0x000fe2000c101924 */
[----:B------:R-:W-:Y:S01]  /*3880*/  ISETP.GT.AND P4, PT, R6, 0x19, PT ;  /* 0x000000190600780c */ /* 0x000fe20003f84270 */
[----:B------:R-:W-:-:S02]  /*3890*/  FMUL R55, R55, R19 ;  /* 0x0000001337377220 */ /* 0x000fc40000400000 */
[----:B------:R1:W-:Y:S01]  /*38a0*/  @P2 STG.E desc[UR36][R4.64+0x40], R11 ;  /* 0x0000400b04002986 */ /* 0x0003e2000c101924 */
[----:B------:R-:W-:-:S03]  /*38b0*/  ISETP.GT.AND P2, PT, R3, RZ, P5 ;  /* 0x000000ff0300720c */ /* 0x000fc60002f44270 */
[----:B------:R-:W-:Y:S01]  /*38c0*/  @P1 STG.E desc[UR36][R4.64+0x44], R33 ;  /* 0x0000442104001986 */ /* 0x000fe2000c101924 */
[C---:B------:R-:W-:Y:S01]  /*38d0*/  ISETP.GT.AND P1, PT, R3.reuse, RZ, P4 ;  /* 0x000000ff0300720c */ /* 0x040fe20002724270 */
[----:B0-----:R-:W-:Y:S01]  /*38e0*/  FMUL R7, R34, R19 ;  /* 0x0000001322077220 */ /* 0x001fe20000400000 */
[----:B------:R-:W-:-:S04]  /*38f0*/  ISETP.GT.AND P4, PT, R3, 0x8, P4 ;  /* 0x000000080300780c */ /* 0x000fc80002784270 */
[----:B------:R0:W-:Y:S01]  /*3900*/  @P0 STG.E desc[UR36][R8.64+0x40], R7 ;  /* 0x0000400708000986 */ /* 0x0001e2000c101924 */
[----:B-1----:R-:W-:Y:S01]  /*3910*/  FMUL R11, R36, R19 ;  /* 0x00000013240b7220 */ /* 0x002fe20000400000 */
[----:B------:R-:W-:Y:S02]  /*3920*/  ISETP.GT.AND P0, PT, R3, 0x8, P5 ;  /* 0x000000080300780c */ /* 0x000fe40002f04270 */
[----:B------:R-:W-:Y:S01]  /*3930*/  @P3 STG.E desc[UR36][R8.64+0x44], R35 ;  /* 0x0000442308003986 */ /* 0x000fe2000c101924 */
[----:B------:R-:W-:-:S03]  /*3940*/  ISETP.GT.AND P5, PT, R6, 0x20, PT ;  /* 0x000000200600780c */ /* 0x000fc60003fa4270 */
[----:B------:R1:W-:Y:S01]  /*3950*/  @P2 STG.E desc[UR36][R4.64+0x60], R11 ;  /* 0x0000600b04002986 */ /* 0x0003e2000c101924 */
[----:B------:R-:W-:Y:S02]  /*3960*/  ISETP.GT.AND P2, PT, R6, 0x21, PT ;  /* 0x000000210600780c */ /* 0x000fe40003f44270 */
[C---:B------:R-:W-:Y:S01]  /*3970*/  ISETP.GT.AND P3, PT, R3.reuse, RZ, P5 ;  /* 0x000000ff0300720c */ /* 0x040fe20002f64270 */
[----:B------:R-:W-:Y:S01]  /*3980*/  @P1 STG.E desc[UR36][R4.64+0x64], R37 ;  /* 0x0000642504001986 */ /* 0x000fe2000c101924 */
[C---:B------:R-:W-:Y:S01]  /*3990*/  ISETP.GT.AND P1, PT, R3.reuse, RZ, P2 ;  /* 0x000000ff0300720c */ /* 0x040fe20001724270 */
[----:B0-----:R-:W-:Y:S01]  /*39a0*/  FMUL R7, R38, R19 ;  /* 0x0000001326077220 */ /* 0x001fe20000400000 */
[----:B------:R-:W-:-:S04]  /*39b0*/  ISETP.GT.AND P2, PT, R3, 0x8, P2 ;  /* 0x000000080300780c */ /* 0x000fc80001744270 */
[----:B------:R0:W-:Y:S01]  /*39c0*/  @P0 STG.E desc[UR36][R8.64+0x60], R7 ;  /* 0x0000600708000986 */ /* 0x0001e2000c101924 */
[----:B-1----:R-:W-:Y:S01]  /*39d0*/  FMUL R11, R40, R19 ;  /* 0x00000013280b7220 */ /* 0x002fe20000400000 */
[----:B------:R-:W-:Y:S02]  /*39e0*/  ISETP.GT.AND P0, PT, R3, 0x8, P5 ;  /* 0x000000080300780c */ /* 0x000fe40002f04270 */
[----:B------:R-:W-:Y:S04]  /*39f0*/  @P4 STG.E desc[UR36][R8.64+0x64], R39 ;  /* 0x0000642708004986 */ /* 0x000fe8000c101924 */
[----:B------:R1:W-:Y:S01]  /*3a00*/  @P3 STG.E desc[UR36][R4.64+0x80], R11 ;  /* 0x0000800b04003986 */ /* 0x0003e2000c101924 */
[----:B------:R-:W-:-:S03]  /*3a10*/  ISETP.GT.AND P3, PT, R6, 0x28, PT ;  /* 0x000000280600780c */ /* 0x000fc60003f64270 */
[----:B------:R-:W-:Y:S01]  /*3a20*/  @P1 STG.E desc[UR36][R4.64+0x84], R41 ;  /* 0x0000842904001986 */ /* 0x000fe2000c101924 */
[----:B------:R-:W-:Y:S01]  /*3a30*/  ISETP.GT.AND P1, PT, R6, 0x29, PT ;  /* 0x000000290600780c */ /* 0x000fe20003f24270 */
[-C--:B0-----:R-:W-:Y:S01]  /*3a40*/  FMUL R7, R42, R19.reuse ;  /* 0x000000132a077220 */ /* 0x081fe20000400000 */
[C---:B------:R-:W-:Y:S02]  /*3a50*/  ISETP.GT.AND P5, PT, R3.reuse, RZ, P3 ;  /* 0x000000ff0300720c */ /* 0x040fe40001fa4270 */
[C---:B------:R-:W-:Y:S02]  /*3a60*/  ISETP.GT.AND P4, PT, R3.reuse, RZ, P1 ;  /* 0x000000ff0300720c */ /* 0x040fe40000f84270 */
[----:B------:R0:W-:Y:S01]  /*3a70*/  @P0 STG.E desc[UR36][R8.64+0x80], R7 ;  /* 0x0000800708000986 */ /* 0x0001e2000c101924 */
[----:B-1----:R-:W-:Y:S01]  /*3a80*/  FMUL R11, R44, R19 ;  /* 0x000000132c0b7220 */ /* 0x002fe20000400000 */
[----:B------:R-:W-:Y:S02]  /*3a90*/  ISETP.GT.AND P3, PT, R3, 0x8, P3 ;  /* 0x000000080300780c */ /* 0x000fe40001f64270 */
[----:B------:R-:W-:Y:S01]  /*3aa0*/  @P2 STG.E desc[UR36][R8.64+0x84], R43 ;  /* 0x0000842b08002986 */ /* 0x000fe2000c101924 */
[----:B------:R-:W-:-:S02]  /*3ab0*/  ISETP.GT.AND P0, PT, R6, 0x30, PT ;  /* 0x000000300600780c */ /* 0x000fc40003f04270 */
[C---:B------:R-:W-:Y:S02]  /*3ac0*/  ISETP.GT.AND P1, PT, R3.reuse, 0x8, P1 ;  /* 0x000000080300780c */ /* 0x040fe40000f24270 */
[----:B------:R-:W-:Y:S01]  /*3ad0*/  ISETP.GT.AND P2, PT, R6, 0x31, PT ;  /* 0x000000310600780c */ /* 0x000fe20003f44270 */
[----:B------:R1:W-:Y:S01]  /*3ae0*/  @P5 STG.E desc[UR36][R4.64+0xa0], R11 ;  /* 0x0000a00b04005986 */ /* 0x0003e2000c101924 */
[C---:B------:R-:W-:Y:S01]  /*3af0*/  ISETP.GT.AND P5, PT, R3.reuse, RZ, P0 ;  /* 0x000000ff0300720c */ /* 0x040fe200007a4270 */
[-C--:B0-----:R-:W-:Y:S01]  /*3b00*/  FMUL R7, R46, R19.reuse ;  /* 0x000000132e077220 */ /* 0x081fe20000400000 */
[C---:B------:R-:W-:Y:S01]  /*3b10*/  ISETP.GT.AND P0, PT, R3.reuse, 0x8, P0 ;  /* 0x000000080300780c */ /* 0x040fe20000704270 */
[----:B------:R-:W-:Y:S01]  /*3b20*/  @P4 STG.E desc[UR36][R4.64+0xa4], R45 ;  /* 0x0000a42d04004986 */ /* 0x000fe2000c101924 */
[C---:B------:R-:W-:Y:S02]  /*3b30*/  ISETP.GT.AND P4, PT, R3.reuse, RZ, P2 ;  /* 0x000000ff0300720c */ /* 0x040fe40001784270 */
[----:B------:R-:W-:Y:S01]  /*3b40*/  ISETP.GT.AND P2, PT, R3, 0x8, P2 ;  /* 0x000000080300780c */ /* 0x000fe20001744270 */
[----:B------:R0:W-:Y:S01]  /*3b50*/  @P3 STG.E desc[UR36][R8.64+0xa0], R7 ;  /* 0x0000a00708003986 */ /* 0x0001e2000c101924 */
[----:B------:R-:W-:Y:S01]  /*3b60*/  ISETP.GT.AND P3, PT, R6, 0x39, PT ;  /* 0x000000390600780c */ /* 0x000fe20003f64270 */
[----:B-1----:R-:W-:-:S02]  /*3b70*/  FMUL R11, R48, R19 ;  /* 0x00000013300b7220 */ /* 0x002fc40000400000 */
[----:B------:R-:W-:Y:S01]  /*3b80*/  @P1 STG.E desc[UR36][R8.64+0xa4], R47 ;  /* 0x0000a42f08001986 */ /* 0x000fe2000c101924 */
[----:B------:R-:W-:-:S03]  /*3b90*/  ISETP.GT.AND P1, PT, R6, 0x38, PT ;  /* 0x000000380600780c */ /* 0x000fc60003f24270 */
[----:B------:R-:W-:Y:S01]  /*3ba0*/  @P0 IMAD.MOV.U32 R6, RZ, RZ, R8 ;  /* 0x000000ffff060224 */ /* 0x000fe200078e0008 */
[----:B------:R1:W-:Y:S01]  /*3bb0*/  @P5 STG.E desc[UR36][R4.64+0xc0], R11 ;  /* 0x0000c00b04005986 */ /* 0x0003e2000c101924 */
[C---:B------:R-:W-:Y:S02]  /*3bc0*/  ISETP.GT.AND P5, PT, R3.reuse, RZ, P3 ;  /* 0x000000ff0300720c */ /* 0x040fe40001fa4270 */
[C---:B------:R-:W-:Y:S01]  /*3bd0*/  ISETP.GT.AND P3, PT, R3.reuse, 0x8, P3 ;  /* 0x000000080300780c */ /* 0x040fe20001f64270 */
[----:B------:R-:W-:Y:S01]  /*3be0*/  @P4 STG.E desc[UR36][R4.64+0xc4], R49 ;  /* 0x0000c43104004986 */ /* 0x000fe2000c101924 */
[C---:B------:R-:W-:Y:S01]  /*3bf0*/  ISETP.GT.AND P4, PT, R3.reuse, RZ, P1 ;  /* 0x000000ff0300720c */ /* 0x040fe20000f84270 */
[----:B0-----:R-:W-:Y:S01]  /*3c00*/  @P0 IMAD.MOV.U32 R7, RZ, RZ, R9 ;  /* 0x000000ffff070224 */ /* 0x001fe200078e0009 */
[----:B------:R-:W-:Y:S01]  /*3c10*/  ISETP.GT.AND P1, PT, R3, 0x8, P1 ;  /* 0x000000080300780c */ /* 0x000fe20000f24270 */
[-C--:B------:R-:W-:Y:S01]  /*3c20*/  FMUL R3, R50, R19.reuse ;  /* 0x0000001332037220 */ /* 0x080fe20000400000 */
[----:B-1----:R-:W-:-:S04]  /*3c30*/  FMUL R11, R52, R19 ;  /* 0x00000013340b7220 */ /* 0x002fc80000400000 */
[----:B------:R0:W-:Y:S02]  /*3c40*/  @P0 STG.E desc[UR36][R6.64+0xc0], R3 ;  /* 0x0000c00306000986 */ /* 0x0001e4000c101924 */
[----:B0-----:R-:W-:Y:S02]  /*3c50*/  @P2 IMAD.MOV.U32 R6, RZ, RZ, R8 ;  /* 0x000000ffff062224 */ /* 0x001fe400078e0008 */
[----:B------:R-:W-:-:S05]  /*3c60*/  @P2 IMAD.MOV.U32 R7, RZ, RZ, R9 ;  /* 0x000000ffff072224 */ /* 0x000fca00078e0009 */
[----:B------:R-:W-:Y:S04]  /*3c70*/  @P2 STG.E desc[UR36][R6.64+0xc4], R51 ;  /* 0x0000c43306002986 */ /* 0x000fe8000c101924 */
[----:B------:R-:W-:Y:S04]  /*3c80*/  @P4 STG.E desc[UR36][R4.64+0xe0], R11 ;  /* 0x0000e00b04004986 */ /* 0x000fe8000c101924 */
[----:B------:R0:W-:Y:S02]  /*3c90*/  @P5 STG.E desc[UR36][R4.64+0xe4], R53 ;  /* 0x0000e43504005986 */ /* 0x0001e4000c101924 */
[----:B0-----:R-:W-:-:S02]  /*3ca0*/  @P1 IMAD.MOV.U32 R4, RZ, RZ, R8 ;  /* 0x000000ffff041224 */ /* 0x001fc400078e0008 */
[----:B------:R-:W-:-:S05]  /*3cb0*/  @P1 IMAD.MOV.U32 R5, RZ, RZ, R9 ;  /* 0x000000ffff051224 */ /* 0x000fca00078e0009 */
[----:B------:R0:W-:Y:S04]  /*3cc0*/  @P1 STG.E desc[UR36][R4.64+0xe0], R13 ;  /* 0x0000e00d04001986 */ /* 0x0001e8000c101924 */
[----:B------:R0:W-:Y:S02]  /*3cd0*/  @P3 STG.E desc[UR36][R8.64+0xe4], R55 ;  /* 0x0000e43708003986 */ /* 0x0001e4000c101924 */
.L_x_90:
[----:B------:R-:W-:Y:S05]  /*3ce0*/  BSYNC B0 ;  /* 0x0000000000007941 */ /* 0x000fea0003800000 */
.L_x_28:
[----:B------:R-:W-:Y:S01]  /*3cf0*/  IADD3 R16, P0, R16, UR38, RZ ;  /* 0x0000002610107c10 */ /* 0x000fe2000ff1e0ff */
[----:B------:R-:W-:Y:S01]  /*3d00*/  ULDC.64 UR4, c[0x0][0x650] ;  /* 0x0001940000047ab9 */ /* 0x000fe20000000a00 */
[----:B------:R-:W-:Y:S01]  /*3d10*/  PRMT R3, RZ, 0x7610, R3 ;  /* 0x00007610ff037816 */ /* 0x000fe20000000003 */
[----:B------:R-:W-:Y:S01]  /*3d20*/  IMAD.MOV.U32 R68, RZ, RZ, -0x1 ;  /* 0xffffffffff447424 */ /* 0x000fe200078e00ff */
[----:B------:R-:W-:Y:S01]  /*3d30*/  IADD3.X R17, R17, UR41, RZ, P0, !PT ;  /* 0x0000002911117c10 */ /* 0x000fe200087fe4ff */
[----:B------:R-:W-:Y:S01]  /*3d40*/  IMAD.MOV.U32 R67, RZ, RZ, -0x1 ;  /* 0xffffffffff437424 */ /* 0x000fe200078e00ff */
[----:B------:R-:W-:-:S04]  /*3d50*/  ISETP.GE.U32.AND P0, PT, R16, UR4, PT ;  /* 0x0000000410007c0c */ /* 0x000fc8000bf06070 */
[----:B------:R-:W-:-:S13]  /*3d60*/  ISETP.GE.U32.AND.EX P0, PT, R17, UR5, PT, P0 ;  /* 0x0000000511007c0c */ /* 0x000fda000bf06100 */
[----:B------:R-:W-:Y:S05]  /*3d70*/  @P0 BRA `(.L_x_91) ;  /* 0x00000004004c0947 */ /* 0x000fea0003800000 */
[----:B0-----:R-:W0:Y:S01]  /*3d80*/  LDC.64 R10, c[0x0][0x628] ;  /* 0x00018a00ff0a7b82 */ /* 0x001e220000000a00 */
[----:B--23--:R-:W2:Y:S01]  /*3d90*/  S2R R12, SR_CTAID.X ;  /* 0x00000000000c7919 */ /* 0x00cea20000002500 */
[----:B-1--4-:R-:W-:Y:S02]  /*3da0*/  IMAD.MOV.U32 R8, RZ, RZ, R16 ;  /* 0x000000ffff087224 */ /* 0x012fe400078e0010 */
[----:B------:R-:W-:Y:S01]  /*3db0*/  IMAD.MOV.U32 R9, RZ, RZ, R17 ;  /* 0x000000ffff097224 */ /* 0x000fe200078e0011 */
[----:B------:R-:W1:Y:S03]  /*3dc0*/  S2R R20, SR_CTAID.Y ;  /* 0x0000000000147919 */ /* 0x000e660000002600 */
[----:B------:R-:W3:Y:S08]  /*3dd0*/  LDC R0, c[0x0][0x630] ;  /* 0x00018c00ff007b82 */ /* 0x000ef00000000800 */
[----:B------:R-:W4:Y:S01]  /*3de0*/  LDC.64 R14, c[0x0][0x620] ;  /* 0x00018800ff0e7b82 */ /* 0x000f220000000a00 */
[----:B0-----:R-:W-:-:S04]  /*3df0*/  ISETP.NE.U32.AND P0, PT, R10, RZ, PT ;  /* 0x000000ff0a00720c */ /* 0x001fc80003f05070 */
[----:B------:R-:W-:-:S13]  /*3e00*/  ISETP.NE.AND.EX P0, PT, R11, RZ, PT, P0 ;  /* 0x000000ff0b00720c */ /* 0x000fda0003f05300 */
[----:B-1234-:R-:W-:Y:S05]  /*3e10*/  @!P0 BRA `(.L_x_92) ;  /* 0x0000000000288947 */ /* 0x01efea0003800000 */
        /* <DEDUP_REMOVED lines=10> */
.L_x_92:
[-CC-:B------:R-:W-:Y:S01]  /*3ec0*/  SHF.R.U64 R67, R8, R0.reuse, R9.reuse ;  /* 0x0000000008437219 */ /* 0x180fe20000001209 */
[----:B------:R-:W0:Y:S01]  /*3ed0*/  LDC.64 R26, c[0x0][0x640] ;  /* 0x00019000ff1a7b82 */ /* 0x000e220000000a00 */
[----:B------:R-:W-:Y:S01]  /*3ee0*/  SHF.R.U32.HI R0, RZ, R0, R9 ;  /* 0x00000000ff007219 */ /* 0x000fe20000011609 */
[----:B------:R-:W-:Y:S01]  /*3ef0*/  ULDC UR4, c[0x0][0x150] ;  /* 0x0000540000047ab9 */ /* 0x000fe20000000800 */
[----:B------:R-:W-:Y:S02]  /*3f00*/  IADD3 R3, P0, RZ, -R67, RZ ;  /* 0x80000043ff037210 */ /* 0x000fe40007f1e0ff */
[----:B------:R-:W-:-:S03]  /*3f10*/  I2FP.F32.U32 R7, R12 ;  /* 0x0000000c00077245 */ /* 0x000fc60000201000 */
[----:B------:R-:W1:Y:S01]  /*3f20*/  LDC R6, c[0x0][0x618] ;  /* 0x00018600ff067b82 */ /* 0x000e620000000800 */
[----:B------:R-:W-:Y:S02]  /*3f30*/  IMAD.X R5, RZ, RZ, ~R0, P0 ;  /* 0x000000ffff057224 */ /* 0x000fe400000e0e00 */
[----:B------:R-:W-:Y:S01]  /*3f40*/  FMUL R7, R7, UR4 ;  /* 0x0000000407077c20 */ /* 0x000fe20008400000 */
[----:B------:R-:W-:Y:S01]  /*3f50*/  ULDC UR4, c[0x0][0x154] ;  /* 0x0000550000047ab9 */ /* 0x000fe20000000800 */
[-C--:B------:R-:W-:Y:S02]  /*3f60*/  IMAD R0, R5, R14.reuse, RZ ;  /* 0x0000000e05007224 */ /* 0x080fe400078e02ff */
[C---:B------:R-:W-:Y:S01]  /*3f70*/  IMAD.WIDE.U32 R4, R3.reuse, R14, R16 ;  /* 0x0000000e03047225 */ /* 0x040fe200078e0010 */
[----:B------:R-:W2:Y:S01]  /*3f80*/  LDC R8, c[0x0][0x608] ;  /* 0x00018200ff087b82 */ /* 0x000ea20000000800 */
[----:B------:R-:W3:Y:S02]  /*3f90*/  F2I.U32.TRUNC.NTZ R7, R7 ;  /* 0x0000000700077305 */ /* 0x000ee4000020f000 */
[----:B------:R-:W-:Y:S01]  /*3fa0*/  IMAD R3, R3, R15, R0 ;  /* 0x0000000f03037224 */ /* 0x000fe200078e0200 */
[----:B------:R-:W-:-:S03]  /*3fb0*/  I2FP.F32.U32 R0, R20 ;  /* 0x0000001400007245 */ /* 0x000fc60000201000 */
[----:B------:R-:W-:Y:S01]  /*3fc0*/  IMAD.IADD R3, R5, 0x1, R3 ;  /* 0x0000000105037824 */ /* 0x000fe200078e0203 */
[----:B------:R-:W4:Y:S01]  /*3fd0*/  LDC R11, c[0x0][0x658] ;  /* 0x00019600ff0b7b82 */ /* 0x000f220000000800 */
[----:B0-----:R-:W-:-:S04]  /*3fe0*/  ISETP.NE.U32.AND P0, PT, R26, RZ, PT ;  /* 0x000000ff1a00720c */ /* 0x001fc80003f05070 */
[----:B------:R-:W-:-:S03]  /*3ff0*/  ISETP.NE.AND.EX P0, PT, R27, RZ, PT, P0 ;  /* 0x000000ff1b00720c */ /* 0x000fc60003f05300 */
[----:B------:R-:W0:Y:S01]  /*4000*/  LDC R9, c[0x0][0x144] ;  /* 0x00005100ff097b82 */ /* 0x000e220000000800 */
[-C--:B-1----:R-:W-:Y:S01]  /*4010*/  SHF.R.U64 R10, R4, R6.reuse, R3 ;  /* 0x00000006040a7219 */ /* 0x082fe20000001203 */
[----:B---3--:R-:W-:Y:S01]  /*4020*/  IMAD.MOV R7, RZ, RZ, -R7 ;  /* 0x000000ffff077224 */ /* 0x008fe200078e0a07 */
[----:B------:R-:W-:Y:S01]  /*4030*/  SHF.R.U32.HI R3, RZ, R6, R3 ;  /* 0x00000006ff037219 */ /* 0x000fe20000011603 */
[----:B------:R-:W-:-:S04]  /*4040*/  FMUL R6, R0, UR4 ;  /* 0x0000000400067c20 */ /* 0x000fc80008400000 */
[----:B------:R-:W1:Y:S01]  /*4050*/  LDC R21, c[0x0][0x148] ;  /* 0x00005200ff157b82 */ /* 0x000e620000000800 */
[----:B------:R3:W0:Y:S01]  /*4060*/  F2I.U32.TRUNC.NTZ R14, R6 ;  /* 0x00000006000e7305 */ /* 0x000622000020f000 */
[-CC-:B--2---:R-:W-:Y:S02]  /*4070*/  SHF.R.U64 R13, R10, R8.reuse, R3.reuse ;  /* 0x000000080a0d7219 */ /* 0x184fe40000001203 */
[----:B------:R-:W-:-:S04]  /*4080*/  SHF.R.U32.HI R0, RZ, R8, R3 ;  /* 0x00000008ff007219 */ /* 0x000fc80000011603 */
[----:B------:R-:W2:Y:S01]  /*4090*/  LDC R24, c[0x0][0x648] ;  /* 0x00019200ff187b82 */ /* 0x000ea20000000800 */
[-CC-:B----4-:R-:W-:Y:S02]  /*40a0*/  SHF.R.U64 R15, R13, R11.reuse, R0.reuse ;  /* 0x0000000b0d0f7219 */ /* 0x190fe40000001200 */
[----:B------:R-:W-:-:S03]  /*40b0*/  SHF.R.U32.HI R5, RZ, R11, R0 ;  /* 0x0000000bff057219 */ /* 0x000fc60000011600 */
[----:B------:R-:W-:Y:S02]  /*40c0*/  IMAD.MOV.U32 R4, RZ, RZ, R15 ;  /* 0x000000ffff047224 */ /* 0x000fe400078e000f */
[----:B------:R-:W4:Y:S01]  /*40d0*/  LDC R28, c[0x0][0x638] ;  /* 0x00018e00ff1c7b82 */ /* 0x000f220000000800 */
[----:B0-----:R-:W-:-:S07]  /*40e0*/  IMAD R25, R9, R7, R12 ;  /* 0x0000000709197224 */ /* 0x001fce00078e020c */
[----:B------:R-:W0:Y:S08]  /*40f0*/  LDC R29, c[0x0][0x610] ;  /* 0x00018400ff1d7b82 */ /* 0x000e300000000800 */
[----:B------:R-:W0:Y:S01]  /*4100*/  LDC R30, c[0x0][0x600] ;  /* 0x00018000ff1e7b82 */ /* 0x000e220000000800 */
[----:B-123--:R-:W-:Y:S05]  /*4110*/  @!P0 BRA `(.L_x_93) ;  /* 0x0000000000288947 */ /* 0x00efea0003800000 */
        /* <DEDUP_REMOVED lines=10> */
.L_x_93:
[----:B------:R-:W-:Y:S01]  /*41c0*/  ISETP.NE.AND P0, PT, R2, 0x1, PT ;  /* 0x000000010200780c */ /* 0x000fe20003f05270 */
[----:B------:R-:W-:Y:S01]  /*41d0*/  IMAD.MOV R14, RZ, RZ, -R14 ;  /* 0x000000ffff0e7224 */ /* 0x000fe200078e0a0e */
[----:B------:R-:W-:Y:S02]  /*41e0*/  SHF.R.U64 R3, R4, R24, R5 ;  /* 0x0000001804037219 */ /* 0x000fe40000001205 */
[----:B------:R-:W-:Y:S02]  /*41f0*/  LOP3.LUT R0, R13, R64, RZ, 0xc0, !PT ;  /* 0x000000400d007212 */ /* 0x000fe400078ec0ff */
[----:B------:R-:W-:Y:S01]  /*4200*/  LOP3.LUT R10, R10, R63, RZ, 0xc0, !PT ;  /* 0x0000003f0a0a7212 */ /* 0x000fe200078ec0ff */
[----:B------:R-:W-:Y:S02]  /*4210*/  IMAD.MOV R4, RZ, RZ, -R3 ;  /* 0x000000ffff047224 */ /* 0x000fe400078e0a03 */
[----:B------:R-:W-:Y:S02]  /*4220*/  IMAD R0, R59, R3, R0 ;  /* 0x000000033b007224 */ /* 0x000fe400078e0200 */
[----:B----4-:R-:W-:-:S02]  /*4230*/  IMAD R3, R4, R28, R15 ;  /* 0x0000001c04037224 */ /* 0x010fc400078e020f */
[----:B------:R-:W-:Y:S02]  /*4240*/  @P0 IMAD R25, R21, R14, R20 ;  /* 0x0000000e15190224 */ /* 0x000fe400078e0214 */
[----:B0-----:R-:W-:Y:S02]  /*4250*/  IMAD R5, R3, R30, R10 ;  /* 0x0000001e03057224 */ /* 0x001fe400078e020a */
[----:B------:R-:W-:Y:S02]  /*4260*/  IMAD R0, R0, R29, R25 ;  /* 0x0000001d00007224 */ /* 0x000fe400078e0219 */
[----:B------:R-:W-:-:S03]  /*4270*/  IMAD.MOV.U32 R4, RZ, RZ, 0x1 ;  /* 0x00000001ff047424 */ /* 0x000fc600078e00ff */
[----:B------:R-:W-:Y:S02]  /*4280*/  SEL R68, R5, R0, !P0 ;  /* 0x0000000005447207 */ /* 0x000fe40004000000 */
[----:B------:R-:W-:Y:S02]  /*4290*/  PRMT R3, R4, 0x7610, R3 ;  /* 0x0000761004037816 */ /* 0x000fe40000000003 */
[----:B------:R-:W-:-:S07]  /*42a0*/  SEL R0, R0, R5, !P0 ;  /* 0x0000000500007207 */ /* 0x000fce0004000000 */
.L_x_91:
[----:B------:R-:W-:Y:S01]  /*42b0*/  UIADD3 UR42, UR43, UR42, URZ ;  /* 0x0000002a2b2a7290 */ /* 0x000fe2000fffe03f */
[----:B------:R-:W-:Y:S01]  /*42c0*/  LOP3.LUT P0, RZ, R3, 0xff, RZ, 0xc0, !PT ;  /* 0x000000ff03ff7812 */ /* 0x000fe2000780c0ff */
[----:B------:R-:W-:Y:S02]  /*42d0*/  IMAD.MOV.U32 R69, RZ, RZ, R0 ;  /* 0x000000ffff457224 */ /* 0x000fe400078e0000 */
[----:B------:R-:W-:Y:S02]  /*42e0*/  USHF.R.U32.HI UR4, URZ, 0x2, UR42 ;  /* 0x000000023f047899 */ /* 0x000fe4000801162a */
[----:B------:R-:W-:Y:S02]  /*42f0*/  UISETP.GT.U32.AND UP1, UPT, UR42, 0x3, UPT ;  /* 0x000000032a00788c */ /* 0x000fe4000bf24070 */
[----:B------:R-:W-:Y:S02]  /*4300*/  ULOP3.LUT UR4, UR4, 0x1, URZ, 0xc0, !UPT ;  /* 0x0000000104047892 */ /* 0x000fe4000f8ec03f */
[----:B------:R-:W-:-:S02]  /*4310*/  UISETP.LT.U32.AND UP1, UPT, UR43, 0x4, UP1 ;  /* 0x000000042b00788c */ /* 0x000fc40008f21070 */
[----:B------:R-:W-:Y:S02]  /*4320*/  UISETP.NE.U32.AND UP0, UPT, UR4, 0x1, UPT ;  /* 0x000000010400788c */ /* 0x000fe4000bf05070 */
[----:B------:R-:W-:Y:S02]  /*4330*/  USEL UR5, URZ, 0x1, !UP1 ;  /* 0x000000013f057887 */ /* 0x000fe4000c800000 */
[----:B------:R-:W-:Y:S02]  /*4340*/  UISETP.GT.U32.AND UP0, UPT, UR43, 0x3, !UP0 ;  /* 0x000000032b00788c */ /* 0x000fe4000c704070 */
[----:B------:R-:W-:Y:S02]  /*4350*/  ULOP3.LUT UR42, UR42, 0x3, URZ, 0xc0, !UPT ;  /* 0x000000032a2a7892 */ /* 0x000fe4000f8ec03f */
[----:B------:R-:W-:-:S04]  /*4360*/  USEL UR4, URZ, 0x1, !UP0 ;  /* 0x000000013f047887 */ /* 0x000fc8000c000000 */
[----:B------:R-:W-:Y:S01]  /*4370*/  ULOP3.LUT UR40, UR4, UR40, UR5, 0x96, !UPT ;  /* 0x0000002804287292 */ /* 0x000fe2000f8e9605 */
[----:B------:R-:W-:Y:S11]  /*4380*/  @P0 BRA `(.L_x_94) ;  /* 0xffffffcc008c0947 */ /* 0x000ff6000383ffff */
[----:B------:R-:W-:Y:S05]  /*4390*/  EXIT ;  /* 0x000000000000794d */ /* 0x000fea0003800000 */
.L_x_3:
        /* <DEDUP_REMOVED lines=26> */
.L_x_96:
[--C-:B------:R-:W-:Y:S01]  /*4540*/  SHF.R.U64 R14, R12, R20, R13.reuse ;  /* 0x000000140c0e7219 */ /* 0x100fe2000000120d */
[----:B------:R-:W0:Y:S01]  /*4550*/  LDC R24, c[0x0][0x618] ;  /* 0x00018600ff187b82 */ /* 0x000e220000000800 */
[----:B------:R-:W-:Y:S01]  /*4560*/  I2FP.F32.U32 R8, R6 ;  /* 0x0000000600087245 */ /* 0x000fe20000201000 */
[----:B------:R-:W-:Y:S01]  /*4570*/  ULDC UR4, c[0x0][0x150] ;  /* 0x0000540000047ab9 */ /* 0x000fe20000000800 */
[----:B------:R-:W-:Y:S02]  /*4580*/  SHF.R.U32.HI R7, RZ, R20, R13 ;  /* 0x00000014ff077219 */ /* 0x000fe4000001160d */
[----:B------:R-:W-:Y:S01]  /*4590*/  IADD3 R11, P0, RZ, -R14, RZ ;  /* 0x8000000eff0b7210 */ /* 0x000fe20007f1e0ff */
[----:B------:R-:W-:Y:S01]  /*45a0*/  FMUL R13, R8, UR4 ;  /* 0x00000004080d7c20 */ /* 0x000fe20008400000 */
[----:B------:R-:W-:Y:S01]  /*45b0*/  ULDC UR4, c[0x0][0x154] ;  /* 0x0000550000047ab9 */ /* 0x000fe20000000800 */
[----:B------:R-:W1:Y:S02]  /*45c0*/  LDC.64 R26, c[0x0][0x640] ;  /* 0x00019000ff1a7b82 */ /* 0x000e640000000a00 */
[----:B------:R-:W-:-:S02]  /*45d0*/  IMAD.X R7, RZ, RZ, ~R7, P0 ;  /* 0x000000ffff077224 */ /* 0x000fc400000e0e07 */
[----:B------:R-:W2:Y:S01]  /*45e0*/  F2I.U32.TRUNC.NTZ R13, R13 ;  /* 0x0000000d000d7305 */ /* 0x000ea2000020f000 */
[----:B------:R-:W-:-:S03]  /*45f0*/  IMAD.WIDE.U32 R8, R11, R22, R16 ;  /* 0x000000160b087225 */ /* 0x000fc600078e0010 */
[----:B------:R-:W3:Y:S01]  /*4600*/  LDC R15, c[0x0][0x144] ;  /* 0x00005100ff0f7b82 */ /* 0x000ee20000000800 */
[----:B------:R-:W-:-:S04]  /*4610*/  IMAD R10, R7, R22, RZ ;  /* 0x00000016070a7224 */ /* 0x000fc800078e02ff */
[----:B------:R-:W-:Y:S02]  /*4620*/  IMAD R7, R11, R23, R10 ;  /* 0x000000170b077224 */ /* 0x000fe400078e020a */
[----:B------:R-:W-:Y:S01]  /*4630*/  IMAD.MOV.U32 R10, RZ, RZ, -0x1 ;  /* 0xffffffffff0a7424 */ /* 0x000fe200078e00ff */
[----:B------:R-:W4:Y:S01]  /*4640*/  LDC R20, c[0x0][0x608] ;  /* 0x00018200ff147b82 */ /* 0x000f220000000800 */
[----:B------:R-:W-:Y:S01]  /*4650*/  IMAD.IADD R7, R9, 0x1, R7 ;  /* 0x0000000109077824 */ /* 0x000fe200078e0207 */
[----:B------:R-:W-:-:S04]  /*4660*/  I2FP.F32.U32 R9, R3 ;  /* 0x0000000300097245 */ /* 0x000fc80000201000 */
[-C--:B0-----:R-:W-:Y:S01]  /*4670*/  SHF.R.U64 R12, R8, R24.reuse, R7 ;  /* 0x00000018080c7219 */ /* 0x081fe20000001207 */
[----:B--2---:R-:W-:Y:S01]  /*4680*/  IMAD.MOV R8, RZ, RZ, -R13 ;  /* 0x000000ffff087224 */ /* 0x004fe200078e0a0d */
[----:B------:R-:W0:Y:S01]  /*4690*/  LDC R11, c[0x0][0x658] ;  /* 0x00019600ff0b7b82 */ /* 0x000e220000000800 */
[----:B-1----:R-:W-:Y:S01]  /*46a0*/  ISETP.NE.U32.AND P0, PT, R26, RZ, PT ;  /* 0x000000ff1a00720c */ /* 0x002fe20003f05070 */
[----:B------:R-:W-:Y:S01]  /*46b0*/  FMUL R9, R9, UR4 ;  /* 0x0000000409097c20 */ /* 0x000fe20008400000 */
[----:B------:R-:W-:Y:S02]  /*46c0*/  SHF.R.U32.HI R7, RZ, R24, R7 ;  /* 0x00000018ff077219 */ /* 0x000fe40000011607 */
[----:B------:R-:W-:-:S03]  /*46d0*/  ISETP.NE.AND.EX P0, PT, R27, RZ, PT, P0 ;  /* 0x000000ff1b00720c */ /* 0x000fc60003f05300 */
[----:B------:R-:W1:Y:S01]  /*46e0*/  LDC R22, c[0x0][0x148] ;  /* 0x00005200ff167b82 */ /* 0x000e620000000800 */
[----:B---3--:R-:W-:Y:S02]  /*46f0*/  IMAD R23, R15, R8, R6 ;  /* 0x000000080f177224 */ /* 0x008fe400078e0206 */
[----:B------:R-:W-:-:S05]  /*4700*/  IMAD.MOV.U32 R8, RZ, RZ, 0x1 ;  /* 0x00000001ff087424 */ /* 0x000fca00078e00ff */
[----:B------:R-:W2:Y:S01]  /*4710*/  LDC R21, c[0x0][0x600] ;  /* 0x00018000ff157b82 */ /* 0x000ea20000000800 */
[-CC-:B----4-:R-:W-:Y:S02]  /*4720*/  SHF.R.U64 R15, R12, R20.reuse, R7.reuse ;  /* 0x000000140c0f7219 */ /* 0x190fe40000001207 */
[----:B------:R-:W-:Y:S02]  /*4730*/  SHF.R.U32.HI R6, RZ, R20, R7 ;  /* 0x00000014ff067219 */ /* 0x000fe40000011607 */
[----:B------:R3:W4:Y:S03]  /*4740*/  F2I.U32.TRUNC.NTZ R20, R9 ;  /* 0x0000000900147305 */ /* 0x000726000020f000 */
[----:B------:R-:W1:Y:S01]  /*4750*/  LDC R25, c[0x0][0x648] ;  /* 0x00019200ff197b82 */ /* 0x000e620000000800 */
[-C--:B0-----:R-:W-:Y:S02]  /*4760*/  SHF.R.U64 R19, R15, R11.reuse, R6 ;  /* 0x0000000b0f137219 */ /* 0x081fe40000001206 */
[----:B------:R-:W-:-:S02]  /*4770*/  SHF.L.U32 R10, R10, R11, RZ ;  /* 0x0000000b0a0a7219 */ /* 0x000fc400000006ff */
[-C--:B------:R-:W-:Y:S01]  /*4780*/  SHF.R.U32.HI R7, RZ, R11.reuse, R6 ;  /* 0x0000000bff077219 */ /* 0x080fe20000011606 */
[----:B------:R-:W-:Y:S01]  /*4790*/  IMAD.MOV.U32 R6, RZ, RZ, R19 ;  /* 0x000000ffff067224 */ /* 0x000fe200078e0013 */
[----:B------:R-:W-:Y:S01]  /*47a0*/  SHF.L.U32 R24, R8, R11, RZ ;  /* 0x0000000b08187219 */ /* 0x000fe200000006ff */
[----:B------:R-:W0:Y:S01]  /*47b0*/  LDC R28, c[0x0][0x638] ;  /* 0x00018e00ff1c7b82 */ /* 0x000e220000000800 */
[----:B------:R-:W-:-:S07]  /*47c0*/  LOP3.LUT R30, RZ, R10, RZ, 0x33, !PT ;  /* 0x0000000aff1e7212 */ /* 0x000fce00078e33ff */
[----:B------:R-:W0:Y:S01]  /*47d0*/  LDC R29, c[0x0][0x610] ;  /* 0x00018400ff1d7b82 */ /* 0x000e220000000800 */
[----:B---34-:R-:W-:Y:S05]  /*47e0*/  @!P0 BRA `(.L_x_97) ;  /* 0x0000000000288947 */ /* 0x018fea0003800000 */
[----:B------:R-:W3:Y:S02]  /*47f0*/  LDC R6, c[0x0][0x64c] ;  /* 0x00019300ff067b82 */ /* 0x000ee40000000800 */
[----:B---3--:R-:W-:-:S05]  /*4800*/  IADD3 R11, P0, R19, R6, RZ ;  /* 0x00000006130b7210 */ /* 0x008fca0007f1e0ff */
        /* <DEDUP_REMOVED lines=8> */
.L_x_97:
[----:B------:R-:W-:Y:S01]  /*4890*/  ISETP.NE.AND P0, PT, R2, 0x1, PT ;  /* 0x000000010200780c */ /* 0x000fe20003f05270 */
[----:B--2---:R-:W-:Y:S01]  /*48a0*/  VIADD R9, R21, 0xffffffff ;  /* 0xffffffff15097836 */ /* 0x004fe20000000000 */
[----:B-1----:R-:W-:Y:S01]  /*48b0*/  SHF.R.U64 R7, R6, R25, R7 ;  /* 0x0000001906077219 */ /* 0x002fe20000001207 */
[----:B------:R-:W-:Y:S01]  /*48c0*/  IMAD.MOV R20, RZ, RZ, -R20 ;  /* 0x000000ffff147224 */ /* 0x000fe200078e0a14 */
[----:B------:R-:W-:Y:S02]  /*48d0*/  LOP3.LUT R6, R15, R30, RZ, 0xc0, !PT ;  /* 0x0000001e0f067212 */ /* 0x000fe400078ec0ff */
[----:B------:R-:W-:Y:S01]  /*48e0*/  LOP3.LUT R12, R12, R9, RZ, 0xc0, !PT ;  /* 0x000000090c0c7212 */ /* 0x000fe200078ec0ff */
[----:B------:R-:W-:Y:S02]  /*48f0*/  IMAD.MOV R8, RZ, RZ, -R7 ;  /* 0x000000ffff087224 */ /* 0x000fe400078e0a07 */
[----:B------:R-:W-:Y:S02]  /*4900*/  IMAD R6, R24, R7, R6 ;  /* 0x0000000718067224 */ /* 0x000fe400078e0206 */
[----:B------:R-:W-:-:S02]  /*4910*/  IMAD.MOV.U32 R9, RZ, RZ, 0x1 ;  /* 0x00000001ff097424 */ /* 0x000fc400078e00ff */
[----:B------:R-:W-:Y:S02]  /*4920*/  @P0 IMAD R23, R22, R20, R3 ;  /* 0x0000001416170224 */ /* 0x000fe400078e0203 */
[----:B0-----:R-:W-:Y:S02]  /*4930*/  IMAD R3, R8, R28, R19 ;  /* 0x0000001c08037224 */ /* 0x001fe400078e0213 */
[----:B------:R-:W-:Y:S02]  /*4940*/  IMAD R13, R6, R29, R23 ;  /* 0x0000001d060d7224 */ /* 0x000fe400078e0217 */
[----:B------:R-:W-:Y:S02]  /*4950*/  IMAD R6, R3, R21, R12 ;  /* 0x0000001503067224 */ /* 0x000fe400078e020c */
[----:B------:R-:W-:-:S03]  /*4960*/  IMAD.MOV.U32 R8, RZ, RZ, R14 ;  /* 0x000000ffff087224 */ /* 0x000fc600078e000e */
[----:B------:R-:W-:Y:S02]  /*4970*/  SEL R20, R6, R13, !P0 ;  /* 0x0000000d06147207 */ /* 0x000fe40004000000 */
[----:B------:R-:W-:-:S07]  /*4980*/  SEL R13, R13, R6, !P0 ;  /* 0x000000060d0d7207 */ /* 0x000fce0004000000 */
.L_x_95:
[----:B------:R-:W-:-:S08]  /*4990*/  NOP ;  /* 0x0000000000007918 */ /* 0x000fd00000000000 */
[----:B------:R-:W0:-:S00]  /*49a0*/  USETMAXREG.DEALLOC.CTAPOOL 0x28 ;  /* 0x00000028000079c8 */ /* 0x000e0000080e0500 */
[----:B0-----:R-:W-:-:S13]  /*49b0*/  ISETP.NE.AND P0, PT, R0, RZ, PT ;  /* 0x000000ff0000720c */ /* 0x001fda0003f05270 */
[----:B------:R-:W-:Y:S05]  /*49c0*/  @P0 EXIT ;  /* 0x000000000000094d */ /* 0x000fea0003800000 */
[----:B------:R-:W-:Y:S01]  /*49d0*/  LOP3.LUT P0, RZ, R9, 0xff, RZ, 0xc0, !PT ;  /* 0x000000ff09ff7812 */ /* 0x000fe2000780c0ff */
[----:B------:R-:W-:Y:S02]  /*49e0*/  IMAD.MOV.U32 R0, RZ, RZ, 0x1 ;  /* 0x00000001ff007424 */ /* 0x000fe400078e00ff */
[----:B------:R-:W-:-:S10]  /*49f0*/  IMAD.MOV.U32 R3, RZ, RZ, RZ ;  /* 0x000000ffff037224 */ /* 0x000fd400078e00ff */
[----:B------:R-:W-:Y:S05]  /*4a00*/  @!P0 BRA `(.L_x_98) ;  /* 0x0000000c004c8947 */ /* 0x000fea0003800000 */
[----:B------:R-:W0:Y:S01]  /*4a10*/  LDC R0, c[0x0][0x28c] ;  /* 0x0000a300ff007b82 */ /* 0x000e220000000800 */
[----:B------:R-:W-:Y:S01]  /*4a20*/  LOP3.LUT P0, RZ, R4, 0x1f, RZ, 0xc0, !PT ;  /* 0x0000001f04ff7812 */ /* 0x000fe2000780c0ff */
[----:B------:R-:W-:Y:S01]  /*4a30*/  ULDC UR5, c[0x0][0x658] ;  /* 0x0001960000057ab9 */ /* 0x000fe20000000800 */
[----:B------:R-:W-:Y:S01]  /*4a40*/  UMOV UR6, 0xffffffff ;  /* 0xffffffff00067882 */ /* 0x000fe20000000000 */
[----:B------:R-:W-:Y:S01]  /*4a50*/  BSSY B0, `(.L_x_98) ;  /* 0x00000ce000007945 */ /* 0x000fe20003800000 */
[----:B------:R-:W-:Y:S01]  /*4a60*/  USHF.L.U32 UR6, UR6, UR5, URZ ;  /* 0x0000000506067299 */ /* 0x000fe2000800063f */
[C---:B------:R-:W-:Y:S01]  /*4a70*/  ISETP.NE.AND P2, PT, R5.reuse, RZ, PT ;  /* 0x000000ff0500720c */ /* 0x040fe20003f45270 */
[----:B------:R-:W-:Y:S01]  /*4a80*/  IMAD.MOV.U32 R11, RZ, RZ, 0x1 ;  /* 0x00000001ff0b7424 */ /* 0x000fe200078e00ff */
[----:B------:R-:W-:Y:S01]  /*4a90*/  ISETP.NE.OR P0, PT, R5, RZ, !P0 ;  /* 0x000000ff0500720c */ /* 0x000fe20004705670 */
[----:B------:R-:W-:Y:S01]  /*4aa0*/  ULDC UR4, c[0x0][0x600] ;  /* 0x0001800000047ab9 */ /* 0x000fe20000000800 */
[----:B------:R-:W-:Y:S01]  /*4ab0*/  LOP3.LUT R19, R18, 0x2, RZ, 0xfc, !PT ;  /* 0x0000000212137812 */ /* 0x000fe200078efcff */
[----:B------:R-:W-:Y:S01]  /*4ac0*/  UMOV UR7, 0x1 ;  /* 0x0000000100077882 */ /* 0x000fe20000000000 */
[----:B------:R-:W-:-:S02]  /*4ad0*/  UIADD3 UR4, UR4, -0x1, URZ ;  /* 0xffffffff04047890 */ /* 0x000fc4000fffe03f */
[----:B------:R-:W-:Y:S02]  /*4ae0*/  USHF.L.U32 UR5, UR7, UR5, URZ ;  /* 0x0000000507057299 */ /* 0x000fe4000800063f */
[----:B------:R-:W-:Y:S01]  /*4af0*/  ULOP3.LUT UR13, URZ, UR6, URZ, 0x33, !UPT ;  /* 0x000000063f0d7292 */ /* 0x000fe2000f8e333f */
[----:B------:R-:W-:Y:S01]  /*4b00*/  ULDC.64 UR22, c[0x0][0x198] ;  /* 0x0000660000167ab9 */ /* 0x000fe20000000a00 */
[----:B0-----:R-:W-:-:S05]  /*4b10*/  VIADD R0, R0, 0x3f ;  /* 0x0000003f00007836 */ /* 0x001fca0000000000 */
[----:B------:R-:W-:-:S04]  /*4b20*/  SHF.R.S32.HI R3, RZ, 0x1f, R0 ;  /* 0x0000001fff037819 */ /* 0x000fc80000011400 */
[----:B------:R-:W-:Y:S01]  /*4b30*/  LEA.HI R3, R3, R0, RZ, 0x6 ;  /* 0x0000000003037211 */ /* 0x000fe200078f30ff */
[----:B------:R-:W-:-:S03]  /*4b40*/  IMAD.MOV.U32 R0, RZ, RZ, 0x1 ;  /* 0x00000001ff007424 */ /* 0x000fc600078e00ff */
[----:B------:R-:W-:Y:S01]  /*4b50*/  SHF.R.S32.HI R12, RZ, 0x6, R3 ;  /* 0x00000006ff0c7819 */ /* 0x000fe20000011403 */
[----:B------:R-:W-:-:S04]  /*4b60*/  IMAD.MOV.U32 R3, RZ, RZ, RZ ;  /* 0x000000ffff037224 */ /* 0x000fc800078e00ff */
[----:B------:R-:W-:-:S07]  /*4b70*/  VIADD R10, R12, 0x1 ;  /* 0x000000010c0a7836 */ /* 0x000fce0000000000 */
.L_x_110:
[----:B------:R-:W-:-:S03]  /*4b80*/  UMOV UR6, 0xffffffff ;  /* 0xffffffff00067882 */ /* 0x000fc60000000000 */
[----:B------:R-:W-:Y:S05]  /*4b90*/  BRA.DIV UR6, `(.L_x_99) ;  /* 0x0000000e06d47947 */ /* 0x000fea000b800000 */
[----:B------:R-:W-:-:S13]  /*4ba0*/  ELECT P6, URZ, PT ;  /* 0x00000000003f782f */ /* 0x000fda00038c0000 */
.L_x_121:
[----:B------:R-:W0:Y:S01]  /*4bb0*/  LDC R4, c[0x0][0x28c] ;  /* 0x0000a300ff047b82 */ /* 0x000e220000000800 */
[----:B------:R-:W-:Y:S01]  /*4bc0*/  BSSY B1, `(.L_x_100) ;  /* 0x0000043000017945 */ /* 0x000fe20003800000 */
[----:B0-----:R-:W-:-:S13]  /*4bd0*/  ISETP.LT.OR P6, PT, R4, 0x1, !P6 ;  /* 0x000000010400780c */ /* 0x001fda00077c1670 */
[----:B------:R-:W-:Y:S05]  /*4be0*/  @P6 BRA `(.L_x_101) ;  /* 0x0000000400006947 */ /* 0x000fea0003800000 */
[----:B------:R-:W-:Y:S02]  /*4bf0*/  IMAD.SHL.U32 R13, R13, 0x80, RZ ;  /* 0x000000800d0d7824 */ /* 0x000fe400078e00ff */
[----:B------:R-:W-:Y:S02]  /*4c00*/  IMAD.SHL.U32 R20, R20, 0x40, RZ ;  /* 0x0000004014147824 */ /* 0x000fe400078e00ff */
[----:B------:R-:W-:Y:S02]  /*4c10*/  IMAD.MOV.U32 R21, RZ, RZ, RZ ;  /* 0x000000ffff157224 */ /* 0x000fe400078e00ff */
[----:B------:R-:W-:Y:S02]  /*4c20*/  IMAD.MOV.U32 R4, RZ, RZ, R10 ;  /* 0x000000ffff047224 */ /* 0x000fe400078e000a */
[----:B------:R-:W-:Y:S02]  /*4c30*/  IMAD.MOV.U32 R5, RZ, RZ, R0 ;  /* 0x000000ffff057224 */ /* 0x000fe400078e0000 */
[----:B------:R-:W-:-:S07]  /*4c40*/  IMAD.MOV.U32 R6, RZ, RZ, R3 ;  /* 0x000000ffff067224 */ /* 0x000fce00078e0003 */
.L_x_105:
[----:B------:R-:W0:Y:S01]  /*4c50*/  S2R R14, SR_CgaCtaId ;  /* 0x00000000000e7919 */ /* 0x000e220000008800 */
[----:B------:R-:W-:Y:S01]  /*4c60*/  MOV R7, 0x400 ;  /* 0x0000040000077802 */ /* 0x000fe20000000f00 */
[----:B------:R-:W1:Y:S03]  /*4c70*/  @!P2 LDC R9, c[0x0][0x500] ;  /* 0x00014000ff09ab82 */ /* 0x000e660000000800 */
[----:B0-----:R-:W-:Y:S02]  /*4c80*/  LEA R15, R14, R7, 0x18 ;  /* 0x000000070e0f7211 */ /* 0x001fe400078ec0ff */
[----:B------:R-:W-:-:S03]  /*4c90*/  SHF.L.U32 R7, R5, 0x1f, RZ ;  /* 0x0000001f05077819 */ /* 0x000fc600000006ff */
[----:B------:R-:W-:-:S04]  /*4ca0*/  IMAD R14, R6, 0x8, R15 ;  /* 0x00000008060e7824 */ /* 0x000fc800078e020f */
[----:B------:R-:W0:Y:S02]  /*4cb0*/  SYNCS.PHASECHK.TRANS64.TRYWAIT P1, [R14+URZ+0x20], R7 ;  /* 0x000020070e0075a7 */ /* 0x000e24000802017f */
[----:B01----:R-:W-:Y:S05]  /*4cc0*/  @!P1 BRA `(.L_x_102) ;  /* 0x0000000c00a89947 */ /* 0x003fea0003800000 */
.L_x_122:
[----:B0-----:R-:W-:Y:S01]  /*4cd0*/  PRMT R7, R19, 0x9910, RZ ;  /* 0x0000991013077816 */ /* 0x001fe200000000ff */
[----:B------:R0:W-:Y:S03]  /*4ce0*/  @!P2 SYNCS.ARRIVE.TRANS64 RZ, [R14+URZ], R9 ;  /* 0x000000090effa9a7 */ /* 0x0001e6000800003f */
[----:B------:R-:W-:-:S13]  /*4cf0*/  ISETP.NE.AND P1, PT, R7, 0x2, PT ;  /* 0x000000020700780c */ /* 0x000fda0003f25270 */
[----:B0-----:R-:W-:Y:S05]  /*4d00*/  @P1 BRA `(.L_x_103) ;  /* 0x0000000000041947 */ /* 0x001fea0003800000 */
[----:B------:R-:W-:Y:S01]  /*4d10*/  BPT.TRAP 0x1 ;  /* 0x000000040000795c */ /* 0x000fe20000300000 */
.L_x_103:
[----:B------:R-:W-:Y:S05]  /*4d20*/  @P0 BRA `(.L_x_104) ;  /* 0x0000000000040947 */ /* 0x000fea0003800000 */
[----:B------:R-:W-:Y:S01]  /*4d30*/  BPT.TRAP 0x1 ;  /* 0x000000040000795c */ /* 0x000fe20000300000 */
.L_x_104:
[C-C-:B------:R-:W-:Y:S01]  /*4d40*/  IMAD R7, R6.reuse, 0x8000, R15.reuse ;  /* 0x0000800006077824 */ /* 0x140fe200078e020f */
[----:B------:R-:W-:Y:S01]  /*4d50*/  R2UR UR34, R21 ;  /* 0x00000000152272ca */ /* 0x000fe200000e0000 */
[----:B------:R-:W-:Y:S01]  /*4d60*/  IMAD R15, R6, 0x4000, R15 ;  /* 0x00004000060f7824 */ /* 0x000fe200078e020f */
[----:B------:R-:W-:Y:S01]  /*4d70*/  R2UR UR33, R14 ;  /* 0x000000000e2172ca */ /* 0x000fe200000e0000 */
[----:B------:R-:W-:Y:S01]  /*4d80*/  VIADD R4, R4, 0xffffffff ;  /* 0xffffffff04047836 */ /* 0x000fe20000000000 */
[----:B------:R-:W-:Y:S01]  /*4d90*/  R2UR UR24, R7 ;  /* 0x00000000071872ca */ /* 0x000fe200000e0000 */
[----:B------:R-:W-:Y:S01]  /*4da0*/  UIADD3 UR6, UP0, UR22, 0xf0, URZ ;  /* 0x000000f016067890 */ /* 0x000fe2000ff1e03f */
[----:B------:R-:W-:Y:S01]  /*4db0*/  R2UR UR8, R15 ;  /* 0x000000000f0872ca */ /* 0x000fe200000e0000 */
[----:B------:R-:W-:Y:S01]  /*4dc0*/  UIADD3 UR30, UP1, UR22, 0x1f0, URZ ;  /* 0x000001f0161e7890 */ /* 0x000fe2000ff3e03f */
[----:B------:R-:W-:Y:S01]  /*4dd0*/  R2UR UR36, R8 ;  /* 0x00000000082472ca */ /* 0x000fe200000e0000 */
[----:B------:R-:W-:Y:S01]  /*4de0*/  UIADD3.X UR7, URZ, UR23, URZ, UP0, !UPT ;  /* 0x000000173f077290 */ /* 0x000fe200087fe43f */
[----:B------:R-:W-:Y:S01]  /*4df0*/  R2UR UR35, R13 ;  /* 0x000000000d2372ca */ /* 0x000fe200000e0000 */
[----:B------:R-:W-:Y:S01]  /*4e00*/  UIADD3.X UR31, URZ, UR23, URZ, UP1, !UPT ;  /* 0x000000173f1f7290 */ /* 0x000fe20008ffe43f */
[----:B------:R-:W-:Y:S01]  /*4e10*/  R2UR UR19, R20 ;  /* 0x00000000141372ca */ /* 0x000fe200000e0000 */
[----:B------:R-:W-:Y:S01]  /*4e20*/  UIADD3 UR26, UR34, 0x20, URZ ;  /* 0x00000020221a7890 */ /* 0x000fe2000fffe03f */
[----:B------:R-:W-:Y:S01]  /*4e30*/  ISETP.GT.AND P3, PT, R4, 0x1, PT ;  /* 0x000000010400780c */ /* 0x000fe20003f64270 */
[----:B------:R-:W-:Y:S01]  /*4e40*/  VIADD R6, R6, 0x1 ;  /* 0x0000000106067836 */ /* 0x000fe20000000000 */
[----:B------:R-:W-:Y:S01]  /*4e50*/  UMOV UR14, 0x0 ;  /* 0x00000000000e7882 */ /* 0x000fe20000000000 */
[----:B------:R-:W-:Y:S01]  /*4e60*/  UIADD3 UR32, UR24, 0x100, URZ ;  /* 0x0000010018207890 */ /* 0x000fe2000fffe03f */
[----:B------:R-:W-:Y:S01]  /*4e70*/  VIADD R21, R21, 0x40 ;  /* 0x0000004015157836 */ /* 0x000fe20000000000 */
[----:B------:R-:W-:Y:S01]  /*4e80*/  UIADD3 UR24, UR24, 0x4100, URZ ;  /* 0x0000410018187890 */ /* 0x000fe2000fffe03f */
[----:B------:R-:W-:Y:S01]  /*4e90*/  ISETP.NE.AND P1, PT, R6, 0x4, PT ;  /* 0x000000040600780c */ /* 0x000fe20003f25270 */
[----:B------:R-:W-:-:S02]  /*4ea0*/  UIADD3 UR16, UR8, 0x20100, URZ ;  /* 0x0002010008107890 */ /* 0x000fc4000fffe03f */
[----:B------:R-:W-:Y:S01]  /*4eb0*/  UIADD3 UR8, UR8, 0x22100, URZ ;  /* 0x0002210008087890 */ /* 0x000fe2000fffe03f */
[----:B------:R-:W-:Y:S01]  /*4ec0*/  SEL R14, RZ, 0x1, P1 ;  /* 0x00000001ff0e7807 */ /* 0x000fe20000800000 */
[----:B------:R-:W-:Y:S01]  /*4ed0*/  UMOV UR15, 0x10000000 ;  /* 0x10000000000f7882 */ /* 0x000fe20000000000 */
[----:B------:R-:W-:Y:S01]  /*4ee0*/  UMOV UR25, UR33 ;  /* 0x0000002100197c82 */ /* 0x000fe20008000000 */
[----:B------:R-:W-:Y:S01]  /*4ef0*/  UMOV UR28, UR36 ;  /* 0x00000024001c7c82 */ /* 0x000fe20008000000 */
[----:B------:R-:W-:Y:S01]  /*4f00*/  UMOV UR27, UR35 ;  /* 0x00000023001b7c82 */ /* 0x000fe20008000000 */
[----:B------:R-:W-:Y:S01]  /*4f10*/  UMOV UR17, UR33 ;  /* 0x0000002100117c82 */ /* 0x000fe20008000000 */
[----:B------:R-:W-:Y:S01]  /*4f20*/  UMOV UR18, UR34 ;  /* 0x0000002200127c82 */ /* 0x000fe20008000000 */
[----:B------:R-:W-:Y:S01]  /*4f30*/  UMOV UR20, UR36 ;  /* 0x0000002400147c82 */ /* 0x000fe20008000000 */
[----:B------:R0:W-:Y:S01]  /*4f40*/  UTMALDG.3D [UR32], [UR6], desc[UR14] ;  /* 0x00000e20060075b4 */ /* 0x0001e20008011000 */
[----:B------:R-:W-:Y:S01]  /*4f50*/  UMOV UR9, UR33 ;  /* 0x0000002100097c82 */ /* 0x000fe20008000000 */
[----:B------:R-:W-:Y:S01]  /*4f60*/  UMOV UR11, UR19 ;  /* 0x00000013000b7c82 */ /* 0x000fe20008000000 */
[----:B------:R-:W-:Y:S01]  /*4f70*/  UMOV UR12, UR36 ;  /* 0x00000024000c7c82 */ /* 0x000fe20008000000 */
[----:B------:R-:W-:Y:S01]  /*4f80*/  UMOV UR10, UR26 ;  /* 0x0000001a000a7c82 */ /* 0x000fe20008000000 */
[----:B------:R-:W-:-:S02]  /*4f90*/  LOP3.LUT R5, R5, R14, RZ, 0x3c, !PT ;  /* 0x0000000e05057212 */ /* 0x000fc400078e3cff */
[----:B------:R-:W-:Y:S01]  /*4fa0*/  SEL R6, R6, RZ, P1 ;  /* 0x000000ff06067207 */ /* 0x000fe20000800000 */
[----:B------:R0:W-:Y:S01]  /*4fb0*/  UTMALDG.3D [UR24], [UR6], desc[UR14] ;  /* 0x00000e18060075b4 */ /* 0x0001e20008011000 */
[----:B------:R0:W-:Y:S01]  /*4fc0*/  UTMALDG.3D [UR16], [UR30], desc[UR14] ;  /* 0x00000e101e0075b4 */ /* 0x0001e20008011000 */
[----:B------:R0:W-:Y:S02]  /*4fd0*/  UTMALDG.3D [UR8], [UR30], desc[UR14] ;  /* 0x00000e081e0075b4 */ /* 0x0001e40008011000 */
[----:B0-----:R-:W-:Y:S05]  /*4fe0*/  @P3 BRA `(.L_x_105) ;  /* 0xfffffffc00183947 */ /* 0x001fea000383ffff */
.L_x_101:
[----:B------:R-:W-:Y:S05]  /*4ff0*/  BSYNC B1 ;  /* 0x0000000000017941 */ /* 0x000fea0003800000 */
.L_x_100:
[----:B------:R-:W-:Y:S01]  /*5000*/  LOP3.LUT P3, RZ, R11, 0xff, RZ, 0xc0, !PT ;  /* 0x000000ff0bff7812 */ /* 0x000fe2000786c0ff */
[----:B------:R-:W-:Y:S01]  /*5010*/  IMAD.IADD R3, R12, 0x1, R3 ;  /* 0x000000010c037824 */ /* 0x000fe200078e0203 */
[----:B------:R-:W-:Y:S01]  /*5020*/  IADD3 R16, P4, R16, UR38, RZ ;  /* 0x0000002610107c10 */ /* 0x000fe2000ff9e0ff */
[----:B------:R-:W-:Y:S01]  /*5030*/  ULDC.64 UR6, c[0x0][0x650] ;  /* 0x0001940000067ab9 */ /* 0x000fe20000000a00 */
[----:B------:R-:W-:Y:S01]  /*5040*/  BSSY B1, `(.L_x_106) ;  /* 0x000006c000017945 */ /* 0x000fe20003800000 */
[----:B------:R-:W-:Y:S01]  /*5050*/  IMAD.MOV.U32 R13, RZ, RZ, -0x1 ;  /* 0xffffffffff0d7424 */ /* 0x000fe200078e00ff */
[----:B------:R-:W-:Y:S01]  /*5060*/  ISETP.GT.U32.AND P1, PT, R3, 0x3, PT ;  /* 0x000000030300780c */ /* 0x000fe20003f24070 */
[----:B------:R-:W-:Y:S01]  /*5070*/  IMAD.MOV.U32 R20, RZ, RZ, -0x1 ;  /* 0xffffffffff147424 */ /* 0x000fe200078e00ff */
[----:B------:R-:W-:Y:S01]  /*5080*/  SHF.R.U32.HI R4, RZ, 0x2, R3 ;  /* 0x00000002ff047819 */ /* 0x000fe20000011603 */
[----:B------:R-:W-:Y:S01]  /*5090*/  IMAD.MOV.U32 R8, RZ, RZ, -0x1 ;  /* 0xffffffffff087424 */ /* 0x000fe200078e00ff */
[----:B------:R-:W-:-:S02]  /*50a0*/  ISETP.LT.U32.AND P1, PT, R12, 0x4, P1 ;  /* 0x000000040c00780c */ /* 0x000fc40000f21070 */
[----:B------:R-:W-:Y:S01]  /*50b0*/  IADD3.X R17, R17, UR41, RZ, P4, !PT ;  /* 0x0000002911117c10 */ /* 0x000fe2000a7fe4ff */
[----:B------:R-:W0:Y:S01]  /*50c0*/  @P3 S2R R6, SR_CgaCtaId ;  /* 0x0000000000063919 */ /* 0x000e220000008800 */
[----:B------:R-:W-:Y:S02]  /*50d0*/  @P3 MOV R5, 0x400 ;  /* 0x0000040000053802 */ /* 0x000fe40000000f00 */
[----:B------:R-:W-:Y:S02]  /*50e0*/  ISETP.GE.U32.AND P4, PT, R16, UR6, PT ;  /* 0x0000000610007c0c */ /* 0x000fe4000bf86070 */
[----:B------:R-:W-:Y:S02]  /*50f0*/  LOP3.LUT R4, R4, 0x1, RZ, 0xc0, !PT ;  /* 0x0000000104047812 */ /* 0x000fe400078ec0ff */
[----:B------:R-:W-:Y:S02]  /*5100*/  LOP3.LUT R3, R3, 0x3, RZ, 0xc0, !PT ;  /* 0x0000000303037812 */ /* 0x000fe400078ec0ff */
[----:B------:R-:W-:-:S02]  /*5110*/  PRMT R11, RZ, 0x7610, R11 ;  /* 0x00007610ff0b7816 */ /* 0x000fc4000000000b */
[----:B0-----:R-:W-:-:S04]  /*5120*/  @P3 LEA R5, R6, R5, 0x18 ;  /* 0x0000000506053211 */ /* 0x001fc800078ec0ff */
[----:B------:R0:W-:Y:S01]  /*5130*/  @P3 SYNCS.ARRIVE.TRANS64.A1T0 RZ, [R5+URZ+0x58], RZ ;  /* 0x000058ff05ff39a7 */ /* 0x0001e2000810003f */
[----:B------:R-:W-:-:S04]  /*5140*/  ISETP.NE.U32.AND P3, PT, R4, 0x1, PT ;  /* 0x000000010400780c */ /* 0x000fc80003f65070 */
[----:B------:R-:W-:Y:S02]  /*5150*/  ISETP.GT.U32.AND P3, PT, R12, 0x3, !P3 ;  /* 0x000000030c00780c */ /* 0x000fe40005f64070 */
[----:B0-----:R-:W-:Y:S02]  /*5160*/  SEL R5, RZ, 0x1, !P1 ;  /* 0x00000001ff057807 */ /* 0x001fe40004800000 */
[----:B------:R-:W-:Y:S02]  /*5170*/  ISETP.GE.U32.AND.EX P1, PT, R17, UR7, PT, P4 ;  /* 0x0000000711007c0c */ /* 0x000fe4000bf26140 */
[----:B------:R-:W-:-:S04]  /*5180*/  SEL R4, RZ, 0x1, !P3 ;  /* 0x00000001ff047807 */ /* 0x000fc80005800000 */
[----:B------:R-:W-:Y:S02]  /*5190*/  LOP3.LUT R0, R4, R0, R5, 0x96, !PT ;  /* 0x0000000004007212 */ /* 0x000fe400078e9605 */
[----:B------:R-:W-:-:S05]  /*51a0*/  PRMT R4, RZ, 0x7610, R4 ;  /* 0x00007610ff047816 */ /* 0x000fca0000000004 */
[----:B------:R-:W-:Y:S05]  /*51b0*/  @P1 BRA `(.L_x_107) ;  /* 0x0000000400501947 */ /* 0x000fea0003800000 */
[----:B------:R-:W-:Y:S01]  /*51c0*/  ULDC.64 UR6, c[0x0][0x628] ;  /* 0x00018a0000067ab9 */ /* 0x000fe20000000a00 */
[----:B------:R-:W0:Y:S01]  /*51d0*/  S2R R14, SR_CTAID.X ;  /* 0x00000000000e7919 */ /* 0x000e220000002500 */
[----:B------:R-:W-:Y:S01]  /*51e0*/  ISETP.NE.U32.AND P1, PT, RZ, UR6, PT ;  /* 0x00000006ff007c0c */ /* 0x000fe2000bf25070 */
[----:B------:R-:W-:Y:S01]  /*51f0*/  ULDC UR9, c[0x0][0x630] ;  /* 0x00018c0000097ab9 */ /* 0x000fe20000000800 */
[----:B------:R-:W-:Y:S01]  /*5200*/  IMAD.MOV.U32 R4, RZ, RZ, R16 ;  /* 0x000000ffff047224 */ /* 0x000fe200078e0010 */
[----:B------:R-:W1:Y:S01]  /*5210*/  S2R R13, SR_CTAID.Y ;  /* 0x00000000000d7919 */ /* 0x000e620000002600 */
[----:B------:R-:W-:Y:S01]  /*5220*/  ISETP.NE.AND.EX P1, PT, RZ, UR7, PT, P1 ;  /* 0x00000007ff007c0c */ /* 0x000fe2000bf25310 */
[----:B------:R-:W-:-:S12]  /*5230*/  IMAD.MOV.U32 R5, RZ, RZ, R17 ;  /* 0x000000ffff057224 */ /* 0x000fd800078e0011 */
[----:B------:R-:W-:Y:S05]  /*5240*/  @!P1 BRA `(.L_x_108) ;  /* 0x0000000000289947 */ /* 0x000fea0003800000 */
[----:B------:R-:W-:Y:S02]  /*5250*/  ULDC UR8, c[0x0][0x634] ;  /* 0x00018d0000087ab9 */ /* 0x000fe40000000800 */
[----:B------:R-:W-:-:S05]  /*5260*/  IADD3 R9, P1, R16, UR8, RZ ;  /* 0x0000000810097c10 */ /* 0x000fca000ff3e0ff */
[----:B------:R-:W-:-:S04]  /*5270*/  IMAD.X R15, RZ, RZ, R17, P1 ;  /* 0x000000ffff0f7224 */ /* 0x000fc800008e0611 */
[----:B------:R-:W-:-:S04]  /*5280*/  IMAD.WIDE.U32 R6, R15, UR6, RZ ;  /* 0x000000060f067c25 */ /* 0x000fc8000f8e00ff */
[----:B------:R-:W-:-:S04]  /*5290*/  IMAD.WIDE.U32 R6, P1, R9, UR7, R6 ;  /* 0x0000000709067c25 */ /* 0x000fc8000f820006 */
[----:B------:R-:W-:-:S04]  /*52a0*/  IMAD.WIDE.U32 R8, R9, UR6, RZ ;  /* 0x0000000609087c25 */ /* 0x000fc8000f8e00ff */
[----:B------:R-:W-:Y:S01]  /*52b0*/  IMAD.X R5, RZ, RZ, RZ, P1 ;  /* 0x000000ffff057224 */ /* 0x000fe200008e06ff */
[----:B------:R-:W-:Y:S01]  /*52c0*/  IADD3 RZ, P1, R9, R6, RZ ;  /* 0x0000000609ff7210 */ /* 0x000fe20007f3e0ff */
[----:B------:R-:W-:-:S04]  /*52d0*/  IMAD.MOV.U32 R4, RZ, RZ, R7 ;  /* 0x000000ffff047224 */ /* 0x000fc800078e0007 */
[----:B------:R-:W-:-:S08]  /*52e0*/  IMAD.WIDE.U32.X R4, R15, UR7, R4, P1 ;  /* 0x000000070f047c25 */ /* 0x000fd000088e0404 */
.L_x_108:
[--C-:B------:R-:W-:Y:S01]  /*52f0*/  SHF.R.U64 R8, R4, UR9, R5.reuse ;  /* 0x0000000904087c19 */ /* 0x100fe20008001205 */
[----:B------:R-:W-:Y:S01]  /*5300*/  ULDC.64 UR6, c[0x0][0x620] ;  /* 0x0001880000067ab9 */ /* 0x000fe20000000a00 */
[----:B------:R-:W-:Y:S01]  /*5310*/  SHF.R.U32.HI R4, RZ, UR9, R5 ;  /* 0x00000009ff047c19 */ /* 0x000fe20008011605 */
[----:B------:R-:W2:Y:S01]  /*5320*/  LDC R25, c[0x0][0x144] ;  /* 0x00005100ff197b82 */ /* 0x000ea20000000800 */
[----:B------:R-:W-:Y:S01]  /*5330*/  IADD3 R7, P1, RZ, -R8, RZ ;  /* 0x80000008ff077210 */ /* 0x000fe20007f3e0ff */
[----:B------:R-:W-:Y:S01]  /*5340*/  ULDC.64 UR10, c[0x0][0x640] ;  /* 0x00019000000a7ab9 */ /* 0x000fe20000000a00 */
[----:B0-----:R-:W-:Y:S01]  /*5350*/  I2FP.F32.U32 R9, R14 ;  /* 0x0000000e00097245 */ /* 0x001fe20000201000 */
[----:B------:R-:W-:Y:S02]  /*5360*/  ULDC UR8, c[0x0][0x608] ;  /* 0x0001820000087ab9 */ /* 0x000fe40000000800 */
[----:B------:R-:W-:Y:S01]  /*5370*/  IMAD.X R4, RZ, RZ, ~R4, P1 ;  /* 0x000000ffff047224 */ /* 0x000fe200008e0e04 */
[----:B------:R-:W-:Y:S01]  /*5380*/  ISETP.NE.U32.AND P1, PT, RZ, UR10, PT ;  /* 0x0000000aff007c0c */ /* 0x000fe2000bf25070 */
[----:B------:R-:W0:Y:S02]  /*5390*/  LDC R20, c[0x0][0x148] ;  /* 0x00005200ff147b82 */ /* 0x000e240000000800 */
[----:B------:R-:W-:Y:S01]  /*53a0*/  IMAD R6, R4, UR6, RZ ;  /* 0x0000000604067c24 */ /* 0x000fe2000f8e02ff */
[----:B------:R-:W-:Y:S01]  /*53b0*/  ISETP.NE.AND.EX P1, PT, RZ, UR11, PT, P1 ;  /* 0x0000000bff007c0c */ /* 0x000fe2000bf25310 */
[----:B------:R-:W-:Y:S01]  /*53c0*/  IMAD.WIDE.U32 R4, R7, UR6, R16 ;  /* 0x0000000607047c25 */ /* 0x000fe2000f8e0010 */
[----:B------:R-:W-:-:S03]  /*53d0*/  ULDC UR6, c[0x0][0x150] ;  /* 0x0000540000067ab9 */ /* 0x000fc60000000800 */
[----:B------:R-:W-:Y:S02]  /*53e0*/  IMAD R7, R7, UR7, R6 ;  /* 0x0000000707077c24 */ /* 0x000fe4000f8e0206 */
[----:B------:R-:W-:Y:S01]  /*53f0*/  FMUL R6, R9, UR6 ;  /* 0x0000000609067c20 */ /* 0x000fe20008400000 */
[----:B------:R-:W-:Y:S01]  /*5400*/  ULDC UR6, c[0x0][0x618] ;  /* 0x0001860000067ab9 */ /* 0x000fe20000000800 */
[----:B------:R-:W-:Y:S01]  /*5410*/  ULDC UR7, c[0x0][0x154] ;  /* 0x0000550000077ab9 */ /* 0x000fe20000000800 */
[----:B------:R-:W-:-:S03]  /*5420*/  IMAD.IADD R5, R5, 0x1, R7 ;  /* 0x0000000105057824 */ /* 0x000fc600078e0207 */
[----:B------:R-:W3:Y:S02]  /*5430*/  F2I.U32.TRUNC.NTZ R6, R6 ;  /* 0x0000000600067305 */ /* 0x000ee4000020f000 */
[----:B------:R-:W-:Y:S02]  /*5440*/  SHF.R.U64 R9, R4, UR6, R5 ;  /* 0x0000000604097c19 */ /* 0x000fe40008001205 */
[----:B-1----:R-:W-:-:S05]  /*5450*/  I2FP.F32.U32 R4, R13 ;  /* 0x0000000d00047245 */ /* 0x002fca0000201000 */
[----:B------:R-:W-:Y:S01]  /*5460*/  FMUL R22, R4, UR7 ;  /* 0x0000000704167c20 */ /* 0x000fe20008400000 */
[----:B------:R-:W-:Y:S01]  /*5470*/  SHF.R.U32.HI R4, RZ, UR6, R5 ;  /* 0x00000006ff047c19 */ /* 0x000fe20008011605 */
[----:B------:R-:W-:-:S03]  /*5480*/  ULDC UR6, c[0x0][0x658] ;  /* 0x0001960000067ab9 */ /* 0x000fc60000000800 */
[--C-:B------:R-:W-:Y:S01]  /*5490*/  SHF.R.U64 R21, R9, UR8, R4.reuse ;  /* 0x0000000809157c19 */ /* 0x100fe20008001204 */
[----:B------:R-:W1:Y:S01]  /*54a0*/  F2I.U32.TRUNC.NTZ R22, R22 ;  /* 0x0000001600167305 */ /* 0x000e62000020f000 */
[----:B------:R-:W-:Y:S01]  /*54b0*/  SHF.R.U32.HI R4, RZ, UR8, R4 ;  /* 0x00000008ff047c19 */ /* 0x000fe20008011604 */
[----:B---3--:R-:W-:-:S03]  /*54c0*/  IMAD.MOV R6, RZ, RZ, -R6 ;  /* 0x000000ffff067224 */ /* 0x008fc600078e0a06 */
[----:B------:R-:W-:Y:S01]  /*54d0*/  SHF.R.U64 R15, R21, UR6, R4 ;  /* 0x00000006150f7c19 */ /* 0x000fe20008001204 */
[----:B--2---:R-:W-:Y:S01]  /*54e0*/  IMAD R14, R25, R6, R14 ;  /* 0x00000006190e7224 */ /* 0x004fe200078e020e */
[----:B------:R-:W-:-:S03]  /*54f0*/  SHF.R.U32.HI R23, RZ, UR6, R4 ;  /* 0x00000006ff177c19 */ /* 0x000fc60008011604 */
[----:B------:R-:W-:Y:S02]  /*5500*/  IMAD.MOV.U32 R4, RZ, RZ, R15 ;  /* 0x000000ffff047224 */ /* 0x000fe400078e000f */
[----:B------:R-:W-:Y:S01]  /*5510*/  IMAD.MOV.U32 R5, RZ, RZ, R23 ;  /* 0x000000ffff057224 */ /* 0x000fe200078e0017 */
[----:B-1----:R-:W-:Y:S06]  /*5520*/  @!P1 BRA `(.L_x_109) ;  /* 0x0000000000289947 */ /* 0x002fec0003800000 */
[----:B------:R-:W-:Y:S02]  /*5530*/  ULDC UR6, c[0x0][0x64c] ;  /* 0x0001930000067ab9 */ /* 0x000fe40000000800 */
[----:B------:R-:W-:-:S05]  /*5540*/  IADD3 R5, P1, R15, UR6, RZ ;  /* 0x000000060f057c10 */ /* 0x000fca000ff3e0ff */
[----:B------:R-:W-:-:S04]  /*5550*/  IMAD.X R23, RZ, RZ, R23, P1 ;  /* 0x000000ffff177224 */ /* 0x000fc800008e0617 */
[----:B------:R-:W-:-:S04]  /*5560*/  IMAD.WIDE.U32 R6, R23, UR10, RZ ;  /* 0x0000000a17067c25 */ /* 0x000fc8000f8e00ff */
[----:B------:R-:W-:-:S04]  /*5570*/  IMAD.WIDE.U32 R6, P1, R5, UR11, R6 ;  /* 0x0000000b05067c25 */ /* 0x000fc8000f820006 */
[----:B------:R-:W-:-:S04]  /*5580*/  IMAD.WIDE.U32 R4, R5, UR10, RZ ;  /* 0x0000000a05047c25 */ /* 0x000fc8000f8e00ff */
[----:B------:R-:W-:Y:S01]  /*5590*/  IMAD.MOV.U32 R4, RZ, RZ, R7 ;  /* 0x000000ffff047224 */ /* 0x000fe200078e0007 */
[----:B------:R-:W-:Y:S01]  /*55a0*/  IADD3 RZ, P3, R5, R6, RZ ;  /* 0x0000000605ff7210 */ /* 0x000fe20007f7e0ff */
[----:B------:R-:W-:-:S04]  /*55b0*/  IMAD.X R5, RZ, RZ, RZ, P1 ;  /* 0x000000ffff057224 */ /* 0x000fc800008e06ff */
[----:B------:R-:W-:-:S08]  /*55c0*/  IMAD.WIDE.U32.X R4, R23, UR11, R4, P3 ;  /* 0x0000000b17047c25 */ /* 0x000fd000098e0404 */
.L_x_109:
[----:B------:R-:W-:Y:S01]  /*55d0*/  ISETP.NE.AND P1, PT, R2, 0x1, PT ;  /* 0x000000010200780c */ /* 0x000fe20003f25270 */
[----:B------:R-:W-:Y:S01]  /*55e0*/  ULDC UR6, c[0x0][0x648] ;  /* 0x0001920000067ab9 */ /* 0x000fe20000000800 */
[----:B------:R-:W-:Y:S01]  /*55f0*/  LOP3.LUT R21, R21, UR13, RZ, 0xc0, !PT ;  /* 0x0000000d15157c12 */ /* 0x000fe2000f8ec0ff */
[----:B------:R-:W-:Y:S01]  /*5600*/  IMAD.MOV R22, RZ, RZ, -R22 ;  /* 0x000000ffff167224 */ /* 0x000fe200078e0a16 */
[----:B------:R-:W-:Y:S01]  /*5610*/  SHF.R.U64 R4, R4, UR6, R5 ;  /* 0x0000000604047c19 */ /* 0x000fe20008001205 */
[----:B------:R-:W-:Y:S01]  /*5620*/  ULDC UR6, c[0x0][0x638] ;  /* 0x00018e0000067ab9 */ /* 0x000fe20000000800 */
[----:B------:R-:W-:Y:S01]  /*5630*/  ULDC UR7, c[0x0][0x610] ;  /* 0x0001840000077ab9 */ /* 0x000fe20000000800 */
[----:B------:R-:W-:Y:S02]  /*5640*/  IMAD.MOV.U32 R5, RZ, RZ, 0x1 ;  /* 0x00000001ff057424 */ /* 0x000fe400078e00ff */
[----:B------:R-:W-:Y:S02]  /*5650*/  IMAD.MOV R6, RZ, RZ, -R4 ;  /* 0x000000ffff067224 */ /* 0x000fe400078e0a04 */
[----:B------:R-:W-:Y:S01]  /*5660*/  IMAD R21, R4, UR5, R21 ;  /* 0x0000000504157c24 */ /* 0x000fe2000f8e0215 */
[----:B------:R-:W-:Y:S01]  /*5670*/  LOP3.LUT R4, R9, UR4, RZ, 0xc0, !PT ;  /* 0x0000000409047c12 */ /* 0x000fe2000f8ec0ff */
[----:B0-----:R-:W-:-:S02]  /*5680*/  @P1 IMAD R14, R20, R22, R13 ;  /* 0x00000016140e1224 */ /* 0x001fc400078e020d */
[----:B------:R-:W-:Y:S01]  /*5690*/  IMAD R15, R6, UR6, R15 ;  /* 0x00000006060f7c24 */ /* 0x000fe2000f8e020f */
[----:B------:R-:W-:Y:S01]  /*56a0*/  ULDC UR6, c[0x0][0x600] ;  /* 0x0001800000067ab9 */ /* 0x000fe20000000800 */
[----:B------:R-:W-:Y:S02]  /*56b0*/  IMAD R14, R21, UR7, R14 ;  /* 0x00000007150e7c24 */ /* 0x000fe4000f8e020e */
[--C-:B------:R-:W-:Y:S01]  /*56c0*/  IMAD R15, R15, UR6, R4.reuse ;  /* 0x000000060f0f7c24 */ /* 0x100fe2000f8e0204 */
[----:B------:R-:W-:-:S04]  /*56d0*/  PRMT R4, R5, 0x7610, R4 ;  /* 0x0000761005047816 */ /* 0x000fc80000000004 */
[----:B------:R-:W-:Y:S02]  /*56e0*/  SEL R20, R15, R14, !P1 ;  /* 0x0000000e0f147207 */ /* 0x000fe40004800000 */
[----:B------:R-:W-:-:S07]  /*56f0*/  SEL R13, R14, R15, !P1 ;  /* 0x0000000f0e0d7207 */ /* 0x000fce0004800000 */
.L_x_107:
[----:B------:R-:W-:Y:S05]  /*5700*/  BSYNC B1 ;  /* 0x0000000000017941 */ /* 0x000fea0003800000 */
.L_x_106:
[----:B------:R-:W-:-:S13]  /*5710*/  LOP3.LUT P1, RZ, R4, 0xff, RZ, 0xc0, !PT ;  /* 0x000000ff04ff7812 */ /* 0x000fda000782c0ff */
[----:B------:R-:W-:Y:S05]  /*5720*/  @P1 BRA `(.L_x_110) ;  /* 0xfffffff400141947 */ /* 0x000fea000383ffff */
[----:B------:R-:W-:Y:S05]  /*5730*/  BSYNC B0 ;  /* 0x0000000000007941 */ /* 0x000fea0003800000 */
.L_x_98:
[----:B------:R-:W-:-:S03]  /*5740*/  UMOV UR6, 0xffffffff ;  /* 0xffffffff00067882 */ /* 0x000fc60000000000 */
[----:B------:R-:W-:Y:S05]  /*5750*/  BRA.DIV UR6, `(.L_x_111) ;  /* 0x0000000606187947 */ /* 0x000fea000b800000 */
[----:B------:R-:W-:-:S13]  /*5760*/  ELECT P6, URZ, PT ;  /* 0x00000000003f782f */ /* 0x000fda00038c0000 */
.L_x_125:
[----:B------:R-:W-:Y:S04]  /*5770*/  BSSY B0, `(.L_x_112) ;  /* 0x000002b000007945 */ /* 0x000fe80003800000 */
[----:B------:R-:W-:Y:S05]  /*5780*/  @!P6 BRA `(.L_x_113) ;  /* 0x0000000000a4e947 */ /* 0x000fea0003800000 */
[----:B------:R-:W-:-:S04]  /*5790*/  LOP3.LUT R18, R18, 0x2, RZ, 0xfc, !PT ;  /* 0x0000000212127812 */ /* 0x000fc800078efcff */
[----:B------:R-:W-:-:S13]  /*57a0*/  ISETP.NE.AND P0, PT, R18, 0x3, PT ;  /* 0x000000031200780c */ /* 0x000fda0003f05270 */
[----:B------:R-:W-:Y:S05]  /*57b0*/  @!P0 BRA `(.L_x_114) ;  /* 0x0000000000048947 */ /* 0x000fea0003800000 */
[----:B------:R-:W-:Y:S01]  /*57c0*/  BPT.TRAP 0x1 ;  /* 0x000000040000795c */ /* 0x000fe20000300000 */
.L_x_114:
[----:B------:R-:W0:Y:S01]  /*57d0*/  S2R R5, SR_CgaCtaId ;  /* 0x0000000000057919 */ /* 0x000e220000008800 */
[----:B------:R-:W-:Y:S02]  /*57e0*/  MOV R2, 0x400 ;  /* 0x0000040000027802 */ /* 0x000fe40000000f00 */
[----:B------:R-:W-:Y:S02]  /*57f0*/  SHF.L.U32 R4, R0, 0x1f, RZ ;  /* 0x0000001f00047819 */ /* 0x000fe400000006ff */
[----:B0-----:R-:W-:-:S05]  /*5800*/  LEA R2, R5, R2, 0x18 ;  /* 0x0000000205027211 */ /* 0x001fca00078ec0ff */
[----:B------:R-:W-:-:S04]  /*5810*/  VIADD R2, R2, 0x20 ;  /* 0x0000002002027836 */ /* 0x000fc80000000000 */
[C---:B------:R-:W-:Y:S02]  /*5820*/  IMAD R7, R3.reuse, 0x8, R2 ;  /* 0x0000000803077824 */ /* 0x040fe400078e0202 */
[----:B------:R-:W-:Y:S02]  /*5830*/  VIADD R3, R3, 0x1 ;  /* 0x0000000103037836 */ /* 0x000fe40000000000 */
[----:B------:R-:W0:Y:S03]  /*5840*/  SYNCS.PHASECHK.TRANS64.TRYWAIT P0, [R7+URZ], R4 ;  /* 0x00000004070075a7 */ /* 0x000e26000800017f */
[----:B------:R-:W-:-:S04]  /*5850*/  ISETP.NE.AND P1, PT, R3, 0x4, PT ;  /* 0x000000040300780c */ /* 0x000fc80003f25270 */
[----:B------:R-:W-:Y:S02]  /*5860*/  SEL R5, RZ, 0x1, P1 ;  /* 0x00000001ff057807 */ /* 0x000fe40000800000 */
[----:B------:R-:W-:Y:S02]  /*5870*/  SEL R3, R3, RZ, P1 ;  /* 0x000000ff03037207 */ /* 0x000fe40000800000 */
[----:B------:R-:W-:-:S03]  /*5880*/  LOP3.LUT R6, R0, R5, RZ, 0x3c, !PT ;  /* 0x0000000500067212 */ /* 0x000fc600078e3cff */
[----:B------:R-:W-:Y:S01]  /*5890*/  IMAD R8, R3, 0x8, R2 ;  /* 0x0000000803087824 */ /* 0x000fe200078e0202 */
[----:B------:R-:W-:Y:S01]  /*58a0*/  SHF.L.U32 R5, R6, 0x1f, RZ ;  /* 0x0000001f06057819 */ /* 0x000fe200000006ff */
[----:B0-----:R-:W-:Y:S06]  /*58b0*/  @!P0 BRA `(.L_x_115) ;  /* 0x0000000000e08947 */ /* 0x001fec0003800000 */
.L_x_126:
[----:B------:R-:W1:Y:S01]  /*58c0*/  SYNCS.PHASECHK.TRANS64.TRYWAIT P0, [R8+URZ], R5 ;  /* 0x00000005080075a7 */ /* 0x000e62000800017f */
[----:B------:R-:W-:-:S05]  /*58d0*/  VIADD R0, R3, 0x1 ;  /* 0x0000000103007836 */ /* 0x000fca0000000000 */
[----:B------:R-:W-:-:S04]  /*58e0*/  ISETP.NE.AND P1, PT, R0, 0x4, PT ;  /* 0x000000040000780c */ /* 0x000fc80003f25270 */
[----:B------:R-:W-:Y:S02]  /*58f0*/  SEL R3, RZ, 0x1, P1 ;  /* 0x00000001ff037807 */ /* 0x000fe40000800000 */
[----:B0-----:R-:W-:Y:S02]  /*5900*/  SEL R7, R0, RZ, P1 ;  /* 0x000000ff00077207 */ /* 0x001fe40000800000 */
[----:B------:R-:W-:-:S03]  /*5910*/  LOP3.LUT R9, R6, R3, RZ, 0x3c, !PT ;  /* 0x0000000306097212 */ /* 0x000fc600078e3cff */
[----:B------:R-:W-:Y:S01]  /*5920*/  IMAD R11, R7, 0x8, R2 ;  /* 0x00000008070b7824 */ /* 0x000fe200078e0202 */
[----:B------:R-:W-:Y:S01]  /*5930*/  SHF.L.U32 R6, R9, 0x1f, RZ ;  /* 0x0000001f09067819 */ /* 0x000fe200000006ff */
[----:B-1----:R-:W-:Y:S06]  /*5940*/  @!P0 BRA `(.L_x_116) ;  /* 0x0000000000d08947 */ /* 0x002fec0003800000 */
.L_x_127:
[----:B------:R-:W1:Y:S01]  /*5950*/  SYNCS.PHASECHK.TRANS64.TRYWAIT P0, [R11+URZ], R6 ;  /* 0x000000060b0075a7 */ /* 0x000e62000800017f */
[----:B------:R-:W-:-:S05]  /*5960*/  VIADD R0, R7, 0x1 ;  /* 0x0000000107007836 */ /* 0x000fca0000000000 */
[----:B------:R-:W-:-:S04]  /*5970*/  ISETP.NE.AND P1, PT, R0, 0x4, PT ;  /* 0x000000040000780c */ /* 0x000fc80003f25270 */
[----:B------:R-:W-:Y:S02]  /*5980*/  SEL R4, RZ, 0x1, P1 ;  /* 0x00000001ff047807 */ /* 0x000fe40000800000 */
[----:B------:R-:W-:Y:S02]  /*5990*/  SEL R3, R0, RZ, P1 ;  /* 0x000000ff00037207 */ /* 0x000fe40000800000 */
[----:B------:R-:W-:Y:S01]  /*59a0*/  LOP3.LUT R0, R9, R4, RZ, 0x3c, !PT ;  /* 0x0000000409007212 */ /* 0x000fe200078e3cff */
[----:B-1----:R-:W-:Y:S06]  /*59b0*/  @!P0 BRA `(.L_x_117) ;  /* 0x0000000000c88947 */ /* 0x002fec0003800000 */
.L_x_128:
[----:B------:R-:W-:Y:S01]  /*59c0*/  IMAD R3, R3, 0x8, R2 ;  /* 0x0000000803037824 */ /* 0x000fe200078e0202 */
[----:B------:R-:W-:-:S07]  /*59d0*/  SHF.L.U32 R0, R0, 0x1f, RZ ;  /* 0x0000001f00007819 */ /* 0x000fce00000006ff */
.L_x_118:
[----:B--2---:R2:W3:Y:S02]  /*59e0*/  SYNCS.PHASECHK.TRANS64.TRYWAIT P0, [R3+URZ], R0 ;  /* 0x00000000030075a7 */ /* 0x0044e4000800017f */
[----:B---3--:R-:W-:Y:S05]  /*59f0*/  @!P0 NANOSLEEP.SYNCS 0x989680 ;  /* 0x009896800000895d */ /* 0x008fea0003900000 */
[----:B------:R-:W3:Y:S02]  /*5a00*/  @!P0 SYNCS.PHASECHK.TRANS64 P0, [R3+URZ], R0 ;  /* 0x00000000030085a7 */ /* 0x000ee4000800007f */
[----:B---3--:R-:W-:Y:S05]  /*5a10*/  @!P0 BRA `(.L_x_118) ;  /* 0xfffffffc00f08947 */ /* 0x008fea000383ffff */
.L_x_113:
[----:B------:R-:W-:Y:S05]  /*5a20*/  BSYNC B0 ;  /* 0x0000000000007941 */ /* 0x000fea0003800000 */
.L_x_112:
[----:B------:R-:W-:Y:S05]  /*5a30*/  EXIT ;  /* 0x000000000000794d */ /* 0x000fea0003800000 */
.L_x_17:
[----:B-1----:R1:W2:Y:S02]  /*5a40*/  SYNCS.PHASECHK.TRANS64.TRYWAIT P1, [R3+URZ], R0 ;  /* 0x00000000030075a7 */ /* 0x0022a4000802017f */
[----:B--2---:R-:W-:Y:S05]  /*5a50*/  @!P1 NANOSLEEP.SYNCS 0x989680 ;  /* 0x009896800000995d */ /* 0x004fea0003900000 */
[----:B------:R-:W2:Y:S02]  /*5a60*/  @!P1 SYNCS.PHASECHK.TRANS64 P1, [R3+URZ], R0 ;  /* 0x00000000030095a7 */ /* 0x000ea4000802007f */
[----:B--2---:R-:W-:Y:S05]  /*5a70*/  @!P1 BRA `(.L_x_17) ;  /* 0xfffffffc00f09947 */ /* 0x004fea000383ffff */
[----:B------:R-:W-:Y:S05]  /*5a80*/  BRA `(.L_x_16) ;  /* 0xffffffb800887947 */ /* 0x000fea000383ffff */
.L_x_22:
[----:B-1----:R-:W-:-:S04]  /*5a90*/  IMAD.U32 R4, RZ, RZ, UR8 ;  /* 0x00000008ff047e24 */ /* 0x002fc8000f8e00ff */
[----:B------:R1:W2:Y:S03]  /*5aa0*/  SYNCS.PHASECHK.TRANS64.TRYWAIT P1, [R4+URZ], R3 ;  /* 0x00000003040075a7 */ /* 0x0002a6000802017f */
[----:B--2---:R-:W-:Y:S05]  /*5ab0*/  @!P1 NANOSLEEP.SYNCS 0x989680 ;  /* 0x009896800000995d */ /* 0x004fea0003900000 */
[----:B------:R-:W2:Y:S02]  /*5ac0*/  @!P1 SYNCS.PHASECHK.TRANS64 P1, [R4+URZ], R3 ;  /* 0x00000003040095a7 */ /* 0x000ea4000802007f */
[----:B--2---:R-:W-:Y:S05]  /*5ad0*/  @!P1 BRA `(.L_x_22) ;  /* 0xfffffffc00ec9947 */ /* 0x004fea000383ffff */
[----:B------:R-:W-:Y:S05]  /*5ae0*/  BRA `(.L_x_21) ;  /* 0xffffffbc00c47947 */ /* 0x000fea000383ffff */
.L_x_99:
[----:B------:R-:W-:Y:S01]  /*5af0*/  BSSY B1, `(.L_x_119) ;  /* 0x0000006000017945 */ /* 0x000fe20003800000 */
[----:B------:R-:W-:-:S07]  /*5b00*/  IMAD.MOV.U32 R15, RZ, RZ, -0x1 ;  /* 0xffffffffff0f7424 */ /* 0x000fce00078e00ff */
[----:B------:R-:W-:Y:S05]  /*5b10*/  WARPSYNC.COLLECTIVE R15, `(.L_x_120) ;  /* 0x000000000f0c7348 */ /* 0x000fea0003c00000 */
[----:B------:R-:W-:Y:S02]  /*5b20*/  ELECT P6, UR62, PT ;  /* 0x00000000003e782f */ /* 0x000fe400038c0000 */
[----:B------:R-:W-:Y:S01]  /*5b30*/  MOV R14, UR62 ;  /* 0x0000003e000e7c02 */ /* 0x000fe20008000f00 */
[----:B------:R-:W-:Y:S10]  /*5b40*/  ENDCOLLECTIVE ;  /* 0x000000000000791b */ /* 0x000ff40003800000 */
.L_x_120:
[----:B------:R-:W-:Y:S05]  /*5b50*/  BSYNC B1 ;  /* 0x0000000000017941 */ /* 0x000fea0003800000 */
.L_x_119:
[----:B------:R-:W-:Y:S05]  /*5b60*/  BRA `(.L_x_121) ;  /* 0xfffffff000107947 */ /* 0x000fea000383ffff */
.L_x_102:
[----:B0-----:R0:W1:Y:S02]  /*5b70*/  SYNCS.PHASECHK.TRANS64.TRYWAIT P1, [R14+URZ+0x20], R7 ;  /* 0x000020070e0075a7 */ /* 0x001064000802017f */
[----:B-1----:R-:W-:Y:S05]  /*5b80*/  @!P1 NANOSLEEP.SYNCS 0x989680 ;  /* 0x009896800000995d */ /* 0x002fea0003900000 */
[----:B------:R-:W1:Y:S02]  /*5b90*/  @!P1 SYNCS.PHASECHK.TRANS64 P1, [R14+URZ+0x20], R7 ;  /* 0x000020070e0095a7 */ /* 0x000e64000802007f */
[----:B-1----:R-:W-:Y:S05]  /*5ba0*/  @!P1 BRA `(.L_x_102) ;  /* 0xfffffffc00f09947 */ /* 0x002fea000383ffff */
[----:B------:R-:W-:Y:S05]  /*5bb0*/  BRA `(.L_x_122) ;  /* 0xfffffff000447947 */ /* 0x000fea000383ffff */
.L_x_111:
[----:B------:R-:W-:Y:S01]  /*5bc0*/  BSSY B0, `(.L_x_123) ;  /* 0x0000006000007945 */ /* 0x000fe20003800000 */
[----:B------:R-:W-:-:S07]  /*5bd0*/  IMAD.MOV.U32 R15, RZ, RZ, -0x1 ;  /* 0xffffffffff0f7424 */ /* 0x000fce00078e00ff */
[----:B------:R-:W-:Y:S05]  /*5be0*/  WARPSYNC.COLLECTIVE R15, `(.L_x_124) ;  /* 0x000000000f0c7348 */ /* 0x000fea0003c00000 */
[----:B------:R-:W-:Y:S02]  /*5bf0*/  ELECT P6, UR62, PT ;  /* 0x00000000003e782f */ /* 0x000fe400038c0000 */
[----:B------:R-:W-:Y:S01]  /*5c00*/  MOV R14, UR62 ;  /* 0x0000003e000e7c02 */ /* 0x000fe20008000f00 */
[----:B------:R-:W-:Y:S10]  /*5c10*/  ENDCOLLECTIVE ;  /* 0x000000000000791b */ /* 0x000ff40003800000 */
.L_x_124:
[----:B------:R-:W-:Y:S05]  /*5c20*/  BSYNC B0 ;  /* 0x0000000000007941 */ /* 0x000fea0003800000 */
.L_x_123:
[----:B------:R-:W-:Y:S05]  /*5c30*/  BRA `(.L_x_125) ;  /* 0xfffffff800cc7947 */ /* 0x000fea000383ffff */
.L_x_115:
[----:B0-----:R0:W1:Y:S02]  /*5c40*/  SYNCS.PHASECHK.TRANS64.TRYWAIT P0, [R7+URZ], R4 ;  /* 0x00000004070075a7 */ /* 0x001064000800017f */
[----:B-1----:R-:W-:Y:S05]  /*5c50*/  @!P0 NANOSLEEP.SYNCS 0x989680 ;  /* 0x009896800000895d */ /* 0x002fea0003900000 */
[----:B------:R-:W1:Y:S02]  /*5c60*/  @!P0 SYNCS.PHASECHK.TRANS64 P0, [R7+URZ], R4 ;  /* 0x00000004070085a7 */ /* 0x000e64000800007f */
[----:B-1----:R-:W-:Y:S05]  /*5c70*/  @!P0 BRA `(.L_x_115) ;  /* 0xfffffffc00f08947 */ /* 0x002fea000383ffff */
[----:B------:R-:W-:Y:S05]  /*5c80*/  BRA `(.L_x_126) ;  /* 0xfffffffc000c7947 */ /* 0x000fea000383ffff */
.L_x_116:
[----:B0-----:R0:W1:Y:S02]  /*5c90*/  SYNCS.PHASECHK.TRANS64.TRYWAIT P0, [R8+URZ], R5 ;  /* 0x00000005080075a7 */ /* 0x001064000800017f */
[----:B-1----:R-:W-:Y:S05]  /*5ca0*/  @!P0 NANOSLEEP.SYNCS 0x989680 ;  /* 0x009896800000895d */ /* 0x002fea0003900000 */
[----:B------:R-:W1:Y:S02]  /*5cb0*/  @!P0 SYNCS.PHASECHK.TRANS64 P0, [R8+URZ], R5 ;  /* 0x00000005080085a7 */ /* 0x000e64000800007f */
[----:B-1----:R-:W-:Y:S05]  /*5cc0*/  @!P0 BRA `(.L_x_116) ;  /* 0xfffffffc00f08947 */ /* 0x002fea000383ffff */
[----:B------:R-:W-:Y:S05]  /*5cd0*/  BRA `(.L_x_127) ;  /* 0xfffffffc001c7947 */ /* 0x000fea000383ffff */
.L_x_117:
[----:B-1----:R1:W2:Y:S02]  /*5ce0*/  SYNCS.PHASECHK.TRANS64.TRYWAIT P0, [R11+URZ], R6 ;  /* 0x000000060b0075a7 */ /* 0x0022a4000800017f */
[----:B--2---:R-:W-:Y:S05]  /*5cf0*/  @!P0 NANOSLEEP.SYNCS 0x989680 ;  /* 0x009896800000895d */ /* 0x004fea0003900000 */
[----:B------:R-:W2:Y:S02]  /*5d00*/  @!P0 SYNCS.PHASECHK.TRANS64 P0, [R11+URZ], R6 ;  /* 0x000000060b0085a7 */ /* 0x000ea4000800007f */
[----:B--2---:R-:W-:Y:S05]  /*5d10*/  @!P0 BRA `(.L_x_117) ;  /* 0xfffffffc00f08947 */ /* 0x004fea000383ffff */
[----:B------:R-:W-:Y:S05]  /*5d20*/  BRA `(.L_x_128) ;  /* 0xfffffffc00247947 */ /* 0x000fea000383ffff */
.L_x_129:
[----:B------:R-:W-:-:S00]  /*5d30*/  BRA `(.L_x_129) ;  /* 0xfffffffc00fc7947 */ /* 0x000fc0000383ffff */
[----:B------:R-:W-:-:S00]  /*5d40*/  NOP ;  /* 0x0000000000007918 */ /* 0x000fc00000000000 */
        /* <DEDUP_REMOVED lines=11> */
.L_x_130:


//--------------------- .nv.global.init           --------------------------
	.section	.nv.global.init,"aw",@progbits
.nv.global.init:
	.type		$str$22,@object
	.size		$str$22,($str$23 - $str$22)
$str$22:
        /*0000*/ 	.byte	0x6b, 0x5f, 0x74, 0x69, 0x6c, 0x65, 0x5f, 0x63, 0x6f, 0x75, 0x6e, 0x74, 0x20, 0x3e, 0x3d, 0x20
        /*0010*/ 	.byte	0x31, 0x00
	.type		$str$23,@object
	.size		$str$23,(__unnamed_1 - $str$23)
$str$23:
        /*0012*/ 	.byte	0x2f, 0x74, 0x6d, 0x70, 0x2f, 0x63, 0x75, 0x74, 0x6c, 0x61, 0x73, 0x73, 0x5f, 0x73, 0x77, 0x65
        /*0022*/ 	.byte	0x65, 0x70, 0x5f, 0x73, 0x72, 0x63, 0x2f, 0x69, 0x6e, 0x63, 0x6c, 0x75, 0x64, 0x65, 0x2f, 0x63
        /*0032*/ 	.byte	0x75, 0x74, 0x6c, 0x61, 0x73, 0x73, 0x2f, 0x67, 0x65, 0x6d, 0x6d, 0x2f, 0x63, 0x6f, 0x6c, 0x6c
        /*0042*/ 	.byte	0x65, 0x63, 0x74, 0x69, 0x76, 0x65, 0x2f, 0x73, 0x6d, 0x39, 0x30, 0x5f, 0x6d, 0x6d, 0x61, 0x5f
        /*0052*/ 	.byte	0x74, 0x6d, 0x61, 0x5f, 0x67, 0x6d, 0x6d, 0x61, 0x5f, 0x73, 0x73, 0x5f, 0x77, 0x61, 0x72, 0x70
        /*0062*/ 	.byte	0x73, 0x70, 0x65, 0x63, 0x69, 0x61, 0x6c, 0x69, 0x7a, 0x65, 0x64, 0x2e, 0x68, 0x70, 0x70, 0x00
	.type		__unnamed_1,@object
	.size		__unnamed_1,(.L_0 - __unnamed_1)
__unnamed_1:
        /*0072*/ 	.byte	0x76, 0x6f, 0x69, 0x64, 0x20, 0x63, 0x75, 0x74, 0x6c, 0x61, 0x73, 0x73, 0x3a, 0x3a, 0x67, 0x65
        /* <DEDUP_REMOVED lines=175> */
.L_0:


//--------------------- .nv.shared._ZN7cutlass13device_kernelINS_4gemm6kernel13GemmUniversalIN4cute5tupleIJiiiiEEENS1_10collective13CollectiveMmaINS1_34MainloopSm90TmaGmmaWarpSpecializedILi4ENS5_IJNS4_1CILi1EEESB_SB_EEENS1_35KernelTmaWarpSpecializedCooperativeEEENS5_IJNSA_ILi128EEENSA_ILi64EEESG_EEEfNS5_IJlSB_lEEEfSI_NS4_8TiledMMAINS4_8MMA_AtomIJNS4_4SM904GMMA29MMA_64x64x8_F32TF32TF32_SS_TNILNSM_7ScaleInE1ELSO_1EEEEEENS4_6LayoutINS5_IJNSA_ILi2EEESB_SB_EEENS5_IJSB_NSA_ILi0EEESU_EEEEENS5_IJNS4_10UnderscoreESX_SX_EEEEENS4_13SM90_TMA_LOADENS4_14ComposedLayoutINS4_7SwizzleILi3ELi4ELi3EEENS4_18smem_ptr_flag_bitsILi32EEENSR_INS5_IJNSA_ILi8EEENSA_ILi32EEEEEENS5_IJS17_SB_EEEEEEEvNS4_8identityES10_S1B_vS1C_EENS_8epilogue10collective6detail29Sm90TmaWarpSpecializedAdapterINS1F_15DefaultEpilogueIfSI_SI_NS1E_6thread17LinearCombinationIfLi1EffLNS1J_9ScaleType4KindE0ELNS_15FloatRoundStyleE2EfEENS1_15EpilogueDefaultEEEEEvvEEEEvNT_6ParamsE --------------------------
	.section	.nv.shared._ZN7cutlass13device_kernelINS_4gemm6kernel13GemmUniversalIN4cute5tupleIJiiiiEEENS1_10collective13CollectiveMmaINS1_34MainloopSm90TmaGmmaWarpSpecializedILi4ENS5_IJNS4_1CILi1EEESB_SB_EEENS1_35KernelTmaWarpSpecializedCooperativeEEENS5_IJNSA_ILi128EEENSA_ILi64EEESG_EEEfNS5_IJlSB_lEEEfSI_NS4_8TiledMMAINS4_8MMA_AtomIJNS4_4SM904GMMA29MMA_64x64x8_F32TF32TF32_SS_TNILNSM_7ScaleInE1ELSO_1EEEEEENS4_6LayoutINS5_IJNSA_ILi2EEESB_SB_EEENS5_IJSB_NSA_ILi0EEESU_EEEEENS5_IJNS4_10UnderscoreESX_SX_EEEEENS4_13SM90_TMA_LOADENS4_14ComposedLayoutINS4_7SwizzleILi3ELi4ELi3EEENS4_18smem_ptr_flag_bitsILi32EEENSR_INS5_IJNSA_ILi8EEENSA_ILi32EEEEEENS5_IJS17_SB_EEEEEEEvNS4_8identityES10_S1B_vS1C_EENS_8epilogue10collective6detail29Sm90TmaWarpSpecializedAdapterINS1F_15DefaultEpilogueIfSI_SI_NS1E_6thread17LinearCombinationIfLi1EffLNS1J_9ScaleType4KindE0ELNS_15FloatRoundStyleE2EfEENS1_15EpilogueDefaultEEEEEvvEEEEvNT_6ParamsE,"aw",@nobits
	.sectionflags	@""
	.align	16
	.zero		1024


//--------------------- .nv.shared.reserved.0     --------------------------
	.section	.nv.shared.reserved.0,"aw",@nobits
	.weak		__nv_reservedSMEM_offset_0_alias
	.size		__nv_reservedSMEM_offset_0_alias, 0, 0
	.other		__nv_reservedSMEM_offset_0_alias,@"STO_CUDA_RESERVED_SHARED STV_DEFAULT"
__nv_reservedSMEM_offset_0_alias:
	.zero		0


//--------------------- .nv.global                --------------------------
	.section	.nv.global,"aw",@nobits
.nv.global:
	.type		_ZN40_INTERNAL_ae62383e_4_k_cu_b82637fe_233654cute1_E,@object
	.size		_ZN40_INTERNAL_ae62383e_4_k_cu_b82637fe_233654cute1_E,(_ZN40_INTERNAL_ae62383e_4_k_cu_b82637fe_233654cuda3std3__45__cpo6cbeginE - _ZN40_INTERNAL_ae62383e_4_k_cu_b82637fe_233654cute1_E)
_ZN40_INTERNAL_ae62383e_4_k_cu_b82637fe_233654cute1_E:
	.zero		1
	.type		_ZN40_INTERNAL_ae62383e_4_k_cu_b82637fe_233654cuda3std3__45__cpo6cbeginE,@object
	.size		_ZN40_INTERNAL_ae62383e_4_k_cu_b82637fe_233654cuda3std3__45__cpo6cbeginE,(_ZN40_INTERNAL_ae62383e_4_k_cu_b82637fe_233654cuda3std3__48in_placeE - _ZN40_INTERNAL_ae62383e_4_k_cu_b82637fe_233654cuda3std3__45__cpo6cbeginE)
_ZN40_INTERNAL_ae62383e_4_k_cu_b82637fe_233654cuda3std3__45__cpo6cbeginE:
	.zero		1
	.type		_ZN40_INTERNAL_ae62383e_4_k_cu_b82637fe_233654cuda3std3__48in_placeE,@object
	.size		_ZN40_INTERNAL_ae62383e_4_k_cu_b82637fe_233654cuda3std3__48in_placeE,(_ZN40_INTERNAL_ae62383e_4_k_cu_b82637fe_233654cuda3std6ranges3__45__cpo9iter_moveE - _ZN40_INTERNAL_ae62383e_4_k_cu_b82637fe_233654cuda3std3__48in_placeE)
_ZN40_INTERNAL_ae62383e_4_k_cu_b82637fe_233654cuda3std3__48in_placeE:
	.zero		1
	.type		_ZN40_INTERNAL_ae62383e_4_k_cu_b82637fe_233654cuda3std6ranges3__45__cpo9iter_moveE,@object
	.size		_ZN40_INTERNAL_ae62383e_4_k_cu_b82637fe_233654cuda3std6ranges3__45__cpo9iter_moveE,(_ZN40_INTERNAL_ae62383e_4_k_cu_b82637fe_233654cuda3std3__45__cpo5beginE - _ZN40_INTERNAL_ae62383e_4_k_cu_b82637fe_233654cuda3std6ranges3__45__cpo9iter_moveE)
_ZN40_INTERNAL_ae62383e_4_k_cu_b82637fe_233654cuda3std6ranges3__45__cpo9iter_moveE:
	.zero		1
	.type		_ZN40_INTERNAL_ae62383e_4_k_cu_b82637fe_233654cuda3std3__45__cpo5beginE,@object
	.size		_ZN40_INTERNAL_ae62383e_4_k_cu_b82637fe_233654cuda3std3__45__cpo5beginE,(_ZN40_INTERNAL_ae62383e_4_k_cu_b82637fe_233654cuda3std3__442_GLOBAL__N__ae62383e_4_k_cu_b82637fe_233656ignoreE - _ZN40_INTERNAL_ae62383e_4_k_cu_b82637fe_233654cuda3std3__45__cpo5beginE)
_ZN40_INTERNAL_ae62383e_4_k_cu_b82637fe_233654cuda3std3__45__cpo5beginE:
	.zero		1
	.type		_ZN40_INTERNAL_ae62383e_4_k_cu_b82637fe_233654cuda3std3__442_GLOBAL__N__ae62383e_4_k_cu_b82637fe_233656ignoreE,@object
	.size		_ZN40_INTERNAL_ae62383e_4_k_cu_b82637fe_233654cuda3std3__442_GLOBAL__N__ae62383e_4_k_cu_b82637fe_233656ignoreE,(_ZN40_INTERNAL_ae62383e_4_k_cu_b82637fe_233654cute7productE - _ZN40_INTERNAL_ae62383e_4_k_cu_b82637fe_233654cuda3std3__442_GLOBAL__N__ae62383e_4_k_cu_b82637fe_233656ignoreE)
_ZN40_INTERNAL_ae62383e_4_k_cu_b82637fe_233654cuda3std3__442_GLOBAL__N__ae62383e_4_k_cu_b82637fe_233656ignoreE:
	.zero		1
	.type		_ZN40_INTERNAL_ae62383e_4_k_cu_b82637fe_233654cute7productE,@object
	.size		_ZN40_INTERNAL_ae62383e_4_k_cu_b82637fe_233654cute7productE,(_ZN40_INTERNAL_ae62383e_4_k_cu_b82637fe_233654cuda3std3__45__cpo3endE - _ZN40_INTERNAL_ae62383e_4_k_cu_b82637fe_233654cute7productE)
_ZN40_INTERNAL_ae62383e_4_k_cu_b82637fe_233654cute7productE:
	.zero		1
	.type		_ZN40_INTERNAL_ae62383e_4_k_cu_b82637fe_233654cuda3std3__45__cpo3endE,@object
	.size		_ZN40_INTERNAL_ae62383e_4_k_cu_b82637fe_233654cuda3std3__45__cpo3endE,(_ZN40_INTERNAL_ae62383e_4_k_cu_b82637fe_233654cuda3std3__419piecewise_constructE - _ZN40_INTERNAL_ae62383e_4_k_cu_b82637fe_233654cuda3std3__45__cpo3endE)
_ZN40_INTERNAL_ae62383e_4_k_cu_b82637fe_233654cuda3std3__45__cpo3endE:
	.zero		1
	.type		_ZN40_INTERNAL_ae62383e_4_k_cu_b82637fe_233654cuda3std3__419piecewise_constructE,@object
	.size		_ZN40_INTERNAL_ae62383e_4_k_cu_b82637fe_233654cuda3std3__419piecewise_constructE,(_ZN40_INTERNAL_ae62383e_4_k_cu_b82637fe_233654cuda3std3__45__cpo4cendE - _ZN40_INTERNAL_ae62383e_4_k_cu_b82637fe_233654cuda3std3__419piecewise_constructE)
_ZN40_INTERNAL_ae62383e_4_k_cu_b82637fe_233654cuda3std3__419piecewise_constructE:
	.zero		1
	.type		_ZN40_INTERNAL_ae62383e_4_k_cu_b82637fe_233654cuda3std3__45__cpo4cendE,@object
	.size		_ZN40_INTERNAL_ae62383e_4_k_cu_b82637fe_233654cuda3std3__45__cpo4cendE,(_ZN40_INTERNAL_ae62383e_4_k_cu_b82637fe_233654cuda3std6ranges3__45__cpo4swapE - _ZN40_INTERNAL_ae62383e_4_k_cu_b82637fe_233654cuda3std3__45__cpo4cendE)
_ZN40_INTERNAL_ae62383e_4_k_cu_b82637fe_233654cuda3std3__45__cpo4cendE:
	.zero		1
	.type		_ZN40_INTERNAL_ae62383e_4_k_cu_b82637fe_233654cuda3std6ranges3__45__cpo4swapE,@object
	.size		_ZN40_INTERNAL_ae62383e_4_k_cu_b82637fe_233654cuda3std6ranges3__45__cpo4swapE,(.L_8 - _ZN40_INTERNAL_ae62383e_4_k_cu_b82637fe_233654cuda3std6ranges3__45__cpo4swapE)
_ZN40_INTERNAL_ae62383e_4_k_cu_b82637fe_233654cuda3std6ranges3__45__cpo4swapE:
	.zero		1
.L_8:


//--------------------- .nv.constant0._ZN7cutlass13device_kernelINS_4gemm6kernel13GemmUniversalIN4cute5tupleIJiiiiEEENS1_10collective13CollectiveMmaINS1_34MainloopSm90TmaGmmaWarpSpecializedILi4ENS5_IJNS4_1CILi1EEESB_SB_EEENS1_35KernelTmaWarpSpecializedCooperativeEEENS5_IJNSA_ILi128EEENSA_ILi64EEESG_EEEfNS5_IJlSB_lEEEfSI_NS4_8TiledMMAINS4_8MMA_AtomIJNS4_4SM904GMMA29MMA_64x64x8_F32TF32TF32_SS_TNILNSM_7ScaleInE1ELSO_1EEEEEENS4_6LayoutINS5_IJNSA_ILi2EEESB_SB_EEENS5_IJSB_NSA_ILi0EEESU_EEEEENS5_IJNS4_10UnderscoreESX_SX_EEEEENS4_13SM90_TMA_LOADENS4_14ComposedLayoutINS4_7SwizzleILi3ELi4ELi3EEENS4_18smem_ptr_flag_bitsILi32EEENSR_INS5_IJNSA_ILi8EEENSA_ILi32EEEEEENS5_IJS17_SB_EEEEEEEvNS4_8identityES10_S1B_vS1C_EENS_8epilogue10collective6detail29Sm90TmaWarpSpecializedAdapterINS1F_15DefaultEpilogueIfSI_SI_NS1E_6thread17LinearCombinationIfLi1EffLNS1J_9ScaleType4KindE0ELNS_15FloatRoundStyleE2EfEENS1_15EpilogueDefaultEEEEEvvEEEEvNT_6ParamsE --------------------------
	.section	.nv.constant0._ZN7cutlass13device_kernelINS_4gemm6kernel13GemmUniversalIN4cute5tupleIJiiiiEEENS1_10collective13CollectiveMmaINS1_34MainloopSm90TmaGmmaWarpSpecializedILi4ENS5_IJNS4_1CILi1EEESB_SB_EEENS1_35KernelTmaWarpSpecializedCooperativeEEENS5_IJNSA_ILi128EEENSA_ILi64EEESG_EEEfNS5_IJlSB_lEEEfSI_NS4_8TiledMMAINS4_8MMA_AtomIJNS4_4SM904GMMA29MMA_64x64x8_F32TF32TF32_SS_TNILNSM_7ScaleInE1ELSO_1EEEEEENS4_6LayoutINS5_IJNSA_ILi2EEESB_SB_EEENS5_IJSB_NSA_ILi0EEESU_EEEEENS5_IJNS4_10UnderscoreESX_SX_EEEEENS4_13SM90_TMA_LOADENS4_14ComposedLayoutINS4_7SwizzleILi3ELi4ELi3EEENS4_18smem_ptr_flag_bitsILi32EEENSR_INS5_IJNSA_ILi8EEENSA_ILi32EEEEEENS5_IJS17_SB_EEEEEEEvNS4_8identityES10_S1B_vS1C_EENS_8epilogue10collective6detail29Sm90TmaWarpSpecializedAdapterINS1F_15DefaultEpilogueIfSI_SI_NS1E_6thread17LinearCombinationIfLi1EffLNS1J_9ScaleType4KindE0ELNS_15FloatRoundStyleE2EfEENS1_15EpilogueDefaultEEEEEvvEEEEvNT_6ParamsE,"a",@progbits
	.sectionflags	@""
	.align	4
.nv.constant0._ZN7cutlass13device_kernelINS_4gemm6kernel13GemmUniversalIN4cute5tupleIJiiiiEEENS1_10collective13CollectiveMmaINS1_34MainloopSm90TmaGmmaWarpSpecializedILi4ENS5_IJNS4_1CILi1EEESB_SB_EEENS1_35KernelTmaWarpSpecializedCooperativeEEENS5_IJNSA_ILi128EEENSA_ILi64EEESG_EEEfNS5_IJlSB_lEEEfSI_NS4_8TiledMMAINS4_8MMA_AtomIJNS4_4SM904GMMA29MMA_64x64x8_F32TF32TF32_SS_TNILNSM_7ScaleInE1ELSO_1EEEEEENS4_6LayoutINS5_IJNSA_ILi2EEESB_SB_EEENS5_IJSB_NSA_ILi0EEESU_EEEEENS5_IJNS4_10UnderscoreESX_SX_EEEEENS4_13SM90_TMA_LOADENS4_14ComposedLayoutINS4_7SwizzleILi3ELi4ELi3EEENS4_18smem_ptr_flag_bitsILi32EEENSR_INS5_IJNSA_ILi8EEENSA_ILi32EEEEEENS5_IJS17_SB_EEEEEEEvNS4_8identityES10_S1B_vS1C_EENS_8epilogue10collective6detail29Sm90TmaWarpSpecializedAdapterINS1F_15DefaultEpilogueIfSI_SI_NS1E_6thread17LinearCombinationIfLi1EffLNS1J_9ScaleType4KindE0ELNS_15FloatRoundStyleE2EfEENS1_15EpilogueDefaultEEEEEvvEEEEvNT_6ParamsE:
	.zero		1664


//--------------------- SYMBOLS --------------------------

	.type		.nv.reservedSmem.offset0,@object
	.size		.nv.reservedSmem.offset0,0x4
	.type		__assertfail,@function
